// auto-generated by cutlass_sweep.gemm — config: {"arch": "sm_90", "cluster_m": 1, "cluster_n": 1, "dtype": "int8", "dtype_b": "int8", "layout": "nt", "stages": 4, "tile_k": 128, "tile_m": 128, "tile_n": 128}
#include "cutlass/cutlass.h"
#include "cutlass/gemm/collective/collective_builder.hpp"
#include "cutlass/gemm/device/gemm_universal_adapter.h"
#include "cutlass/gemm/kernel/gemm_universal.hpp"
#include "cutlass/epilogue/collective/collective_builder.hpp"

using ElemA = int8_t;
using ElemB = int8_t;
using ElemCD = int8_t;
using Acc  = int32_t;
using TileShape    = cute::Shape<cute::_128, cute::_128, cute::_128>;
using ClusterShape = cute::Shape<cute::_1, cute::_1, cute::_1>;

using CollectiveEpilogue = typename cutlass::epilogue::collective::CollectiveBuilder<
    cutlass::arch::Sm90, cutlass::arch::OpClassTensorOp,
    TileShape, ClusterShape,
    cutlass::epilogue::collective::EpilogueTileAuto,
    Acc, Acc,
    ElemCD, cutlass::layout::RowMajor, 128 / cutlass::sizeof_bits<ElemCD>::value,
    ElemCD, cutlass::layout::RowMajor, 128 / cutlass::sizeof_bits<ElemCD>::value,
    cutlass::epilogue::collective::EpilogueScheduleAuto
  >::CollectiveOp;

using CollectiveMainloop = typename cutlass::gemm::collective::CollectiveBuilder<
    cutlass::arch::Sm90, cutlass::arch::OpClassTensorOp,
    ElemA, cutlass::layout::RowMajor, 128 / cutlass::sizeof_bits<ElemA>::value,
    ElemB, cutlass::layout::ColumnMajor, 128 / cutlass::sizeof_bits<ElemB>::value,
    Acc,
    TileShape, ClusterShape,
    cutlass::gemm::collective::StageCount<4>,
    cutlass::gemm::collective::KernelScheduleAuto
  >::CollectiveOp;

using GemmKernel = cutlass::gemm::kernel::GemmUniversal<
    cute::Shape<int,int,int,int>,
    CollectiveMainloop,
    CollectiveEpilogue
>;
using Gemm = cutlass::gemm::device::GemmUniversalAdapter<GemmKernel>;

// Force the device kernel symbol into the cubin without needing a host main.
auto* _anchor = &cutlass::device_kernel<GemmKernel>;


// ===== COMPILED SASS (sm_90a) =====

	.target	sm_90a

	.elftype	@"ET_EXEC"


//--------------------- .note.nv.tkinfo           --------------------------
	.section	.note.nv.tkinfo,"",@"SHT_NOTE"
	.sectionflags	@"SHF_NOTE_NV_TKINFO"
	.tkinfo
        /*0018*/ 	.word	0x00000002
        /*0030*/ 	.string	""
        /*0030*/ 	.string	"ptxas"
        /*0030*/ 	.string	"Cuda compilation tools, release 13.0, V13.0.88"
        /*0030*/ 	.string	"Build cuda_13.0.r13.0/compiler.36424714_0"
        /*0030*/ 	.string	"-arch sm_90a -m 64 "



//--------------------- .note.nv.cuinfo           --------------------------
	.section	.note.nv.cuinfo,"",@"SHT_NOTE"
	.sectionflags	@"SHF_NOTE_NV_CUINFO"
        /*0018*/ 	.short	0x0002
        /*001a*/ 	.short	0x005a
        /*001c*/ 	.short	0x0082
	.zero		2


//--------------------- .nv.info                  --------------------------
	.section	.nv.info,"",@"SHT_CUDA_INFO"
	.align	4


	//----- nvinfo : EIATTR_REGCOUNT
	.align		4
        /*0000*/ 	.byte	0x04, 0x2f
        /*0002*/ 	.short	(.L_15 - .L_14)
	.align		4
.L_14:
        /*0004*/ 	.word	index@(_ZN7cutlass13device_kernelINS_4gemm6kernel13GemmUniversalIN4cute5tupleIJiiiiEEENS1_10collective13CollectiveMmaINS1_34MainloopSm90TmaGmmaWarpSpecializedILi4ENS5_IJNS4_1CILi1EEESB_SB_EEENS1_35KernelTmaWarpSpecializedCooperativeEEENS5_IJNSA_ILi128EEESF_SF_EEEaNS5_IJlSB_lEEEaSH_NS4_8TiledMMAINS4_8MMA_AtomIJNS4_4SM904GMMA27MMA_64x128x32_S32S8S8_SS_TNEEEENS4_6LayoutINS5_IJNSA_ILi2EEESB_SB_EEENS5_IJSB_NSA_ILi0EEESR_EEEEENS5_IJNS4_10UnderscoreESU_SU_EEEEENS4_13SM90_TMA_LOADENS4_14ComposedLayoutINS4_7SwizzleILi3ELi4ELi3EEENS4_18smem_ptr_flag_bitsILi8EEENSO_INS5_IJNSA_ILi8EEESF_EEENS5_IJSF_SB_EEEEEEEvNS4_8identityESX_S17_vS18_EENS_8epilogue10collective6detail29Sm90TmaWarpSpecializedAdapterINS1B_15DefaultEpilogueIaSH_SH_NS1A_6thread17LinearCombinationIaLi1EiiLNS1F_9ScaleType4KindE0ELNS_15FloatRoundStyleE2EaEENS1_15EpilogueDefaultEEEEEvvEEEEvNT_6ParamsE)
        /*0008*/ 	.word	0x000000a8


	//----- nvinfo : EIATTR_FRAME_SIZE
	.align		4
.L_15:
        /*000c*/ 	.byte	0x04, 0x11
        /*000e*/ 	.short	(.L_17 - .L_16)
	.align		4
.L_16:
        /*0010*/ 	.word	index@(_ZN7cutlass13device_kernelINS_4gemm6kernel13GemmUniversalIN4cute5tupleIJiiiiEEENS1_10collective13CollectiveMmaINS1_34MainloopSm90TmaGmmaWarpSpecializedILi4ENS5_IJNS4_1CILi1EEESB_SB_EEENS1_35KernelTmaWarpSpecializedCooperativeEEENS5_IJNSA_ILi128EEESF_SF_EEEaNS5_IJlSB_lEEEaSH_NS4_8TiledMMAINS4_8MMA_AtomIJNS4_4SM904GMMA27MMA_64x128x32_S32S8S8_SS_TNEEEENS4_6LayoutINS5_IJNSA_ILi2EEESB_SB_EEENS5_IJSB_NSA_ILi0EEESR_EEEEENS5_IJNS4_10UnderscoreESU_SU_EEEEENS4_13SM90_TMA_LOADENS4_14ComposedLayoutINS4_7SwizzleILi3ELi4ELi3EEENS4_18smem_ptr_flag_bitsILi8EEENSO_INS5_IJNSA_ILi8EEESF_EEENS5_IJSF_SB_EEEEEEEvNS4_8identityESX_S17_vS18_EENS_8epilogue10collective6detail29Sm90TmaWarpSpecializedAdapterINS1B_15DefaultEpilogueIaSH_SH_NS1A_6thread17LinearCombinationIaLi1EiiLNS1F_9ScaleType4KindE0ELNS_15FloatRoundStyleE2EaEENS1_15EpilogueDefaultEEEEEvvEEEEvNT_6ParamsE)
        /*0014*/ 	.word	0x00000000


	//----- nvinfo : EIATTR_MIN_STACK_SIZE
	.align		4
.L_17:
        /*0018*/ 	.byte	0x04, 0x12
        /*001a*/ 	.short	(.L_19 - .L_18)
	.align		4
.L_18:
        /*001c*/ 	.word	index@(_ZN7cutlass13device_kernelINS_4gemm6kernel13GemmUniversalIN4cute5tupleIJiiiiEEENS1_10collective13CollectiveMmaINS1_34MainloopSm90TmaGmmaWarpSpecializedILi4ENS5_IJNS4_1CILi1EEESB_SB_EEENS1_35KernelTmaWarpSpecializedCooperativeEEENS5_IJNSA_ILi128EEESF_SF_EEEaNS5_IJlSB_lEEEaSH_NS4_8TiledMMAINS4_8MMA_AtomIJNS4_4SM904GMMA27MMA_64x128x32_S32S8S8_SS_TNEEEENS4_6LayoutINS5_IJNSA_ILi2EEESB_SB_EEENS5_IJSB_NSA_ILi0EEESR_EEEEENS5_IJNS4_10UnderscoreESU_SU_EEEEENS4_13SM90_TMA_LOADENS4_14ComposedLayoutINS4_7SwizzleILi3ELi4ELi3EEENS4_18smem_ptr_flag_bitsILi8EEENSO_INS5_IJNSA_ILi8EEESF_EEENS5_IJSF_SB_EEEEEEEvNS4_8identityESX_S17_vS18_EENS_8epilogue10collective6detail29Sm90TmaWarpSpecializedAdapterINS1B_15DefaultEpilogueIaSH_SH_NS1A_6thread17LinearCombinationIaLi1EiiLNS1F_9ScaleType4KindE0ELNS_15FloatRoundStyleE2EaEENS1_15EpilogueDefaultEEEEEvvEEEEvNT_6ParamsE)
        /*0020*/ 	.word	0x00000000
.L_19:


//--------------------- .nv.compat                --------------------------
	.section	.nv.compat,"",@"SHT_CUDA_COMPAT_INFO"
	.align	4
        /*0000*/ 	.byte	0x02, 0x09, 0x01, 0x00, 0x02, 0x02, 0x04, 0x00, 0x02, 0x05, 0x05, 0x00, 0x03, 0x07, 0x01, 0x01
        /*0010*/ 	.byte	0x02, 0x03, 0x01, 0x00, 0x02, 0x06, 0x01, 0x00, 0x04, 0x0b, 0x08, 0x00, 0x00, 0x00, 0x00, 0x00
        /*0020*/ 	.byte	0x00, 0x00, 0x00, 0x00


//--------------------- .nv.info._ZN7cutlass13device_kernelINS_4gemm6kernel13GemmUniversalIN4cute5tupleIJiiiiEEENS1_10collective13CollectiveMmaINS1_34MainloopSm90TmaGmmaWarpSpecializedILi4ENS5_IJNS4_1CILi1EEESB_SB_EEENS1_35KernelTmaWarpSpecializedCooperativeEEENS5_IJNSA_ILi128EEESF_SF_EEEaNS5_IJlSB_lEEEaSH_NS4_8TiledMMAINS4_8MMA_AtomIJNS4_4SM904GMMA27MMA_64x128x32_S32S8S8_SS_TNEEEENS4_6LayoutINS5_IJNSA_ILi2EEESB_SB_EEENS5_IJSB_NSA_ILi0EEESR_EEEEENS5_IJNS4_10UnderscoreESU_SU_EEEEENS4_13SM90_TMA_LOADENS4_14ComposedLayoutINS4_7SwizzleILi3ELi4ELi3EEENS4_18smem_ptr_flag_bitsILi8EEENSO_INS5_IJNSA_ILi8EEESF_EEENS5_IJSF_SB_EEEEEEEvNS4_8identityESX_S17_vS18_EENS_8epilogue10collective6detail29Sm90TmaWarpSpecializedAdapterINS1B_15DefaultEpilogueIaSH_SH_NS1A_6thread17LinearCombinationIaLi1EiiLNS1F_9ScaleType4KindE0ELNS_15FloatRoundStyleE2EaEENS1_15EpilogueDefaultEEEEEvvEEEEvNT_6ParamsE --------------------------
	.section	.nv.info._ZN7cutlass13device_kernelINS_4gemm6kernel13GemmUniversalIN4cute5tupleIJiiiiEEENS1_10collective13CollectiveMmaINS1_34MainloopSm90TmaGmmaWarpSpecializedILi4ENS5_IJNS4_1CILi1EEESB_SB_EEENS1_35KernelTmaWarpSpecializedCooperativeEEENS5_IJNSA_ILi128EEESF_SF_EEEaNS5_IJlSB_lEEEaSH_NS4_8TiledMMAINS4_8MMA_AtomIJNS4_4SM904GMMA27MMA_64x128x32_S32S8S8_SS_TNEEEENS4_6LayoutINS5_IJNSA_ILi2EEESB_SB_EEENS5_IJSB_NSA_ILi0EEESR_EEEEENS5_IJNS4_10UnderscoreESU_SU_EEEEENS4_13SM90_TMA_LOADENS4_14ComposedLayoutINS4_7SwizzleILi3ELi4ELi3EEENS4_18smem_ptr_flag_bitsILi8EEENSO_INS5_IJNSA_ILi8EEESF_EEENS5_IJSF_SB_EEEEEEEvNS4_8identityESX_S17_vS18_EENS_8epilogue10collective6detail29Sm90TmaWarpSpecializedAdapterINS1B_15DefaultEpilogueIaSH_SH_NS1A_6thread17LinearCombinationIaLi1EiiLNS1F_9ScaleType4KindE0ELNS_15FloatRoundStyleE2EaEENS1_15EpilogueDefaultEEEEEvvEEEEvNT_6ParamsE,"",@"SHT_CUDA_INFO"
	.sectionflags	@""
	.align	4


	//----- nvinfo : EIATTR_CUDA_API_VERSION
	.align		4
        /*0000*/ 	.byte	0x04, 0x37
        /*0002*/ 	.short	(.L_21 - .L_20)
.L_20:
        /*0004*/ 	.word	0x00000082


	//----- nvinfo : EIATTR_KPARAM_INFO
	.align		4
.L_21:
        /*0008*/ 	.byte	0x04, 0x17
        /*000a*/ 	.short	(.L_23 - .L_22)
.L_22:
        /*000c*/ 	.word	0x00000000
        /*0010*/ 	.short	0x0000
        /*0012*/ 	.short	0x0070
        /*0014*/ 	.byte	0x00, 0xf0, 0x01, 0x10


	//----- nvinfo : EIATTR_SPARSE_MMA_MASK
	.align		4
.L_23:
        /*0018*/ 	.byte	0x03, 0x50
        /*001a*/ 	.short	0x0000


	//----- nvinfo : EIATTR_MAXREG_COUNT
	.align		4
        /*001c*/ 	.byte	0x03, 0x1b
        /*001e*/ 	.short	0x00a8


	//----- nvinfo : EIATTR_NUM_BARRIERS
	.align		4
        /*0020*/ 	.byte	0x02, 0x4c
        /*0022*/ 	.byte	0x01
	.zero		1


	//----- nvinfo : EIATTR_EXTERNS
	.align		4
        /*0024*/ 	.byte	0x04, 0x0f
        /*0026*/ 	.short	(.L_25 - .L_24)


	//   ....[0]....
	.align		4
.L_24:
        /*0028*/ 	.word	index@(__assertfail)


	//----- nvinfo : EIATTR_MERCURY_ISA_VERSION
	.align		4
.L_25:
        /*002c*/ 	.byte	0x03, 0x5f
        /*002e*/ 	.short	0x0101


	//----- nvinfo : EIATTR_INT_WARP_WIDE_INSTR_OFFSETS
	.align		4
        /*0030*/ 	.byte	0x04, 0x31
        /*0032*/ 	.short	(.L_27 - .L_26)


	//   ....[0]....
.L_26:
        /*0034*/ 	.word	0x000003b0


	//   ....[1]....
        /*0038*/ 	.word	0x000003c0


	//   ....[2]....
        /*003c*/ 	.word	0x000004e0


	//----- nvinfo : EIATTR_COOP_GROUP_MASK_REGIDS
	.align		4
.L_27:
        /*0040*/ 	.byte	0x04, 0x29
        /*0042*/ 	.short	(.L_29 - .L_28)


	//   ....[0]....
.L_28:
        /*0044*/ 	.word	0xffffffff


	//   ....[1]....
        /*0048*/ 	.word	0xffffffff


	//   ....[2]....
        /*004c*/ 	.word	0xffffffff


	//   ....[3]....
        /*0050*/ 	.word	0xffffffff


	//   ....[4]....
        /*0054*/ 	.word	0xffffffff


	//----- nvinfo : EIATTR_COOP_GROUP_INSTR_OFFSETS
	.align		4
.L_29:
        /*0058*/ 	.byte	0x04, 0x28
        /*005a*/ 	.short	(.L_31 - .L_30)


	//   ....[0]....
.L_30:
        /*005c*/ 	.word	0x00000060


	//   ....[1]....
        /*0060*/ 	.word	0x00000070


	//   ....[2]....
        /*0064*/ 	.word	0x00000130


	//   ....[3]....
        /*0068*/ 	.word	0x000002c0


	//   ....[4]....
        /*006c*/ 	.word	0x00001180


	//----- nvinfo : EIATTR_REG_RECONFIG
	.align		4
.L_31:
        /*0070*/ 	.byte	0x01, 0x54
	.zero		2


	//----- nvinfo : EIATTR_SYSCALL_OFFSETS
	.align		4
        /*0074*/ 	.byte	0x04, 0x46
        /*0076*/ 	.short	(.L_33 - .L_32)


	//   ....[0]....
.L_32:
        /*0078*/ 	.word	0x00001370


	//----- nvinfo : EIATTR_MBARRIER_INSTR_OFFSETS
	.align		4
.L_33:
        /*007c*/ 	.byte	0x04, 0x39
        /*007e*/ 	.short	(.L_35 - .L_34)


	//   ....[0]....
.L_34:
        /*0080*/ 	.word	0x00000230
        /*0084*/ 	.word	0x000000ff
        /*0088*/ 	.word	0x00000000
        /*008c*/ 	.short	0x0100
        /*008e*/ 	.byte	0x08
	.zero		1


	//   ....[1]....
        /*0090*/ 	.word	0x00000240
        /*0094*/ 	.word	0x000000ff
        /*0098*/ 	.word	0x00000020
        /*009c*/ 	.short	0x0100
        /*009e*/ 	.byte	0x08
	.zero		1


	//   ....[2]....
        /*00a0*/ 	.word	0x00000250
        /*00a4*/ 	.word	0x000000ff
        /*00a8*/ 	.word	0x00000008
        /*00ac*/ 	.short	0x0100
        /*00ae*/ 	.byte	0x08
	.zero		1


	//   ....[3]....
        /*00b0*/ 	.word	0x00000260
        /*00b4*/ 	.word	0x000000ff
        /*00b8*/ 	.word	0x00000028
        /*00bc*/ 	.short	0x0100
        /*00be*/ 	.byte	0x08
	.zero		1


	//   ....[4]....
        /*00c0*/ 	.word	0x00000270
        /*00c4*/ 	.word	0x000000ff
        /*00c8*/ 	.word	0x00000010
        /*00cc*/ 	.short	0x0100
        /*00ce*/ 	.byte	0x08
	.zero		1


	//   ....[5]....
        /*00d0*/ 	.word	0x00000280
        /*00d4*/ 	.word	0x000000ff
        /*00d8*/ 	.word	0x00000030
        /*00dc*/ 	.short	0x0100
        /*00de*/ 	.byte	0x08
	.zero		1


	//   ....[6]....
        /*00e0*/ 	.word	0x00000290
        /*00e4*/ 	.word	0x000000ff
        /*00e8*/ 	.word	0x00000018
        /*00ec*/ 	.short	0x0100
        /*00ee*/ 	.byte	0x08
	.zero		1


	//   ....[7]....
        /*00f0*/ 	.word	0x000002a0
        /*00f4*/ 	.word	0x000000ff
        /*00f8*/ 	.word	0x00000038
        /*00fc*/ 	.short	0x0100
        /*00fe*/ 	.byte	0x08
	.zero		1


	//   ....[8]....
        /*0100*/ 	.word	0x00000560
        /*0104*/ 	.word	0x000000ff
        /*0108*/ 	.word	0x00000050
        /*010c*/ 	.short	0x0100
        /*010e*/ 	.byte	0x08
	.zero		1


	//   ....[9]....
        /*0110*/ 	.word	0x000005c0
        /*0114*/ 	.word	0x000000ff
        /*0118*/ 	.word	0x00000058
        /*011c*/ 	.short	0x0100
        /*011e*/ 	.byte	0x08
	.zero		1


	//   ....[10]....
        /*0120*/ 	.word	0x00001440
        /*0124*/ 	.word	0x00000003
        /*0128*/ 	.word	0x00000000
        /*012c*/ 	.short	0x010a
        /*012e*/ 	.byte	0x3f
	.zero		1


	//   ....[11]....
        /*0130*/ 	.word	0x000014a0
        /*0134*/ 	.word	0x00000003
        /*0138*/ 	.word	0x00000000
        /*013c*/ 	.short	0x010a
        /*013e*/ 	.byte	0x3f
	.zero		1


	//   ....[12]....
        /*0140*/ 	.word	0x00001820
        /*0144*/ 	.word	0x00000005
        /*0148*/ 	.word	0x00000000
        /*014c*/ 	.short	0x010a
        /*014e*/ 	.byte	0x3f
	.zero		1


	//   ....[13]....
        /*0150*/ 	.word	0x00001860
        /*0154*/ 	.word	0x00000005
        /*0158*/ 	.word	0x00000000
        /*015c*/ 	.short	0x010a
        /*015e*/ 	.byte	0x3f
	.zero		1


	//   ....[14]....
        /*0160*/ 	.word	0x00001ac0
        /*0164*/ 	.word	0x00000004
        /*0168*/ 	.word	0x00000000
        /*016c*/ 	.short	0x0101
        /*016e*/ 	.byte	0x3f
	.zero		1


	//   ....[15]....
        /*0170*/ 	.word	0x00001c60
        /*0174*/ 	.word	0x00000000
        /*0178*/ 	.word	0x00000000
        /*017c*/ 	.short	0x0101
        /*017e*/ 	.byte	0x3f
	.zero		1


	//   ....[16]....
        /*0180*/ 	.word	0x00005ff0
        /*0184*/ 	.word	0x0000000e
        /*0188*/ 	.word	0x00000020
        /*018c*/ 	.short	0x010a
        /*018e*/ 	.byte	0x3f
	.zero		1


	//   ....[17]....
        /*0190*/ 	.word	0x00006390
        /*0194*/ 	.word	0x00000005
        /*0198*/ 	.word	0x00000058
        /*019c*/ 	.short	0x0101
        /*019e*/ 	.byte	0x3f
	.zero		1


	//   ....[18]....
        /*01a0*/ 	.word	0x00006aa0
        /*01a4*/ 	.word	0x00000007
        /*01a8*/ 	.word	0x00000000
        /*01ac*/ 	.short	0x010a
        /*01ae*/ 	.byte	0x3f
	.zero		1


	//   ....[19]....
        /*01b0*/ 	.word	0x00006b20
        /*01b4*/ 	.word	0x00000008
        /*01b8*/ 	.word	0x00000000
        /*01bc*/ 	.short	0x010a
        /*01be*/ 	.byte	0x3f
	.zero		1


	//   ....[20]....
        /*01c0*/ 	.word	0x00006bb0
        /*01c4*/ 	.word	0x0000000b
        /*01c8*/ 	.word	0x00000000
        /*01cc*/ 	.short	0x010a
        /*01ce*/ 	.byte	0x3f
	.zero		1


	//   ....[21]....
        /*01d0*/ 	.word	0x00006c40
        /*01d4*/ 	.word	0x00000003
        /*01d8*/ 	.word	0x00000000
        /*01dc*/ 	.short	0x010a
        /*01de*/ 	.byte	0x3f
	.zero		1


	//   ....[22]....
        /*01e0*/ 	.word	0x00006ca0
        /*01e4*/ 	.word	0x00000003
        /*01e8*/ 	.word	0x00000000
        /*01ec*/ 	.short	0x010a
        /*01ee*/ 	.byte	0x3f
	.zero		1


	//   ....[23]....
        /*01f0*/ 	.word	0x00006cf0
        /*01f4*/ 	.word	0x00000005
        /*01f8*/ 	.word	0x00000000
        /*01fc*/ 	.short	0x010a
        /*01fe*/ 	.byte	0x3f
	.zero		1


	//   ....[24]....
        /*0200*/ 	.word	0x00006dc0
        /*0204*/ 	.word	0x0000000e
        /*0208*/ 	.word	0x00000020
        /*020c*/ 	.short	0x010a
        /*020e*/ 	.byte	0x3f
	.zero		1


	//   ....[25]....
        /*0210*/ 	.word	0x00006e90
        /*0214*/ 	.word	0x00000007
        /*0218*/ 	.word	0x00000000
        /*021c*/ 	.short	0x010a
        /*021e*/ 	.byte	0x3f
	.zero		1


	//   ....[26]....
        /*0220*/ 	.word	0x00006ee0
        /*0224*/ 	.word	0x00000008
        /*0228*/ 	.word	0x00000000
        /*022c*/ 	.short	0x010a
        /*022e*/ 	.byte	0x3f
	.zero		1


	//   ....[27]....
        /*0230*/ 	.word	0x00006f30
        /*0234*/ 	.word	0x0000000b
        /*0238*/ 	.word	0x00000000
        /*023c*/ 	.short	0x010a
        /*023e*/ 	.byte	0x3f
	.zero		1


	//----- nvinfo : EIATTR_NUM_MBARRIERS
	.align		4
.L_35:
        /*0240*/ 	.byte	0x03, 0x38
        /*0242*/ 	.short	0x000a


	//----- nvinfo : EIATTR_EXIT_INSTR_OFFSETS
	.align		4
        /*0244*/ 	.byte	0x04, 0x1c
        /*0246*/ 	.short	(.L_37 - .L_36)


	//   ....[0]....
.L_36:
        /*0248*/ 	.word	0x00000660


	//   ....[1]....
        /*024c*/ 	.word	0x00000f20


	//   ....[2]....
        /*0250*/ 	.word	0x000056d0


	//   ....[3]....
        /*0254*/ 	.word	0x00005d00


	//   ....[4]....
        /*0258*/ 	.word	0x00006c90


	//----- nvinfo : EIATTR_MAX_THREADS
	.align		4
.L_37:
        /*025c*/ 	.byte	0x04, 0x05
        /*025e*/ 	.short	(.L_39 - .L_38)
.L_38:
        /*0260*/ 	.word	0x00000180
        /*0264*/ 	.word	0x00000001
        /*0268*/ 	.word	0x00000001


	//----- nvinfo : EIATTR_CRS_STACK_SIZE
	.align		4
.L_39:
        /*026c*/ 	.byte	0x04, 0x1e
        /*026e*/ 	.short	(.L_41 - .L_40)
.L_40:
        /*0270*/ 	.word	0x00000000


	//----- nvinfo : EIATTR_CBANK_PARAM_SIZE
	.align		4
.L_41:
        /*0274*/ 	.byte	0x03, 0x19
        /*0276*/ 	.short	0x0470


	//----- nvinfo : EIATTR_PARAM_CBANK
	.align		4
        /*0278*/ 	.byte	0x04, 0x0a
        /*027a*/ 	.short	(.L_43 - .L_42)
	.align		4
.L_42:
        /*027c*/ 	.word	index@(.nv.constant0._ZN7cutlass13device_kernelINS_4gemm6kernel13GemmUniversalIN4cute5tupleIJiiiiEEENS1_10collective13CollectiveMmaINS1_34MainloopSm90TmaGmmaWarpSpecializedILi4ENS5_IJNS4_1CILi1EEESB_SB_EEENS1_35KernelTmaWarpSpecializedCooperativeEEENS5_IJNSA_ILi128EEESF_SF_EEEaNS5_IJlSB_lEEEaSH_NS4_8TiledMMAINS4_8MMA_AtomIJNS4_4SM904GMMA27MMA_64x128x32_S32S8S8_SS_TNEEEENS4_6LayoutINS5_IJNSA_ILi2EEESB_SB_EEENS5_IJSB_NSA_ILi0EEESR_EEEEENS5_IJNS4_10UnderscoreESU_SU_EEEEENS4_13SM90_TMA_LOADENS4_14ComposedLayoutINS4_7SwizzleILi3ELi4ELi3EEENS4_18smem_ptr_flag_bitsILi8EEENSO_INS5_IJNSA_ILi8EEESF_EEENS5_IJSF_SB_EEEEEEEvNS4_8identityESX_S17_vS18_EENS_8epilogue10collective6detail29Sm90TmaWarpSpecializedAdapterINS1B_15DefaultEpilogueIaSH_SH_NS1A_6thread17LinearCombinationIaLi1EiiLNS1F_9ScaleType4KindE0ELNS_15FloatRoundStyleE2EaEENS1_15EpilogueDefaultEEEEEvvEEEEvNT_6ParamsE)
        /*0280*/ 	.short	0x0210
        /*0282*/ 	.short	0x0470


	//----- nvinfo : EIATTR_SW_WAR
	.align		4
.L_43:
        /*0284*/ 	.byte	0x04, 0x36
        /*0286*/ 	.short	(.L_45 - .L_44)
.L_44:
        /*0288*/ 	.word	0x00000008
.L_45:


//--------------------- .nv.callgraph             --------------------------
	.section	.nv.callgraph,"",@"SHT_CUDA_CALLGRAPH"
	.align	4
	.sectionentsize	8
	.align		4
        /*0000*/ 	.word	0x00000000
	.align		4
        /*0004*/ 	.word	0xffffffff
	.align		4
        /*0008*/ 	.word	index@(_ZN7cutlass13device_kernelINS_4gemm6kernel13GemmUniversalIN4cute5tupleIJiiiiEEENS1_10collective13CollectiveMmaINS1_34MainloopSm90TmaGmmaWarpSpecializedILi4ENS5_IJNS4_1CILi1EEESB_SB_EEENS1_35KernelTmaWarpSpecializedCooperativeEEENS5_IJNSA_ILi128EEESF_SF_EEEaNS5_IJlSB_lEEEaSH_NS4_8TiledMMAINS4_8MMA_AtomIJNS4_4SM904GMMA27MMA_64x128x32_S32S8S8_SS_TNEEEENS4_6LayoutINS5_IJNSA_ILi2EEESB_SB_EEENS5_IJSB_NSA_ILi0EEESR_EEEEENS5_IJNS4_10UnderscoreESU_SU_EEEEENS4_13SM90_TMA_LOADENS4_14ComposedLayoutINS4_7SwizzleILi3ELi4ELi3EEENS4_18smem_ptr_flag_bitsILi8EEENSO_INS5_IJNSA_ILi8EEESF_EEENS5_IJSF_SB_EEEEEEEvNS4_8identityESX_S17_vS18_EENS_8epilogue10collective6detail29Sm90TmaWarpSpecializedAdapterINS1B_15DefaultEpilogueIaSH_SH_NS1A_6thread17LinearCombinationIaLi1EiiLNS1F_9ScaleType4KindE0ELNS_15FloatRoundStyleE2EaEENS1_15EpilogueDefaultEEEEEvvEEEEvNT_6ParamsE)
	.align		4
        /*000c*/ 	.word	index@(__assertfail)
	.align		4
        /*0010*/ 	.word	0x00000000
	.align		4
        /*0014*/ 	.word	0xfffffffe
	.align		4
        /*0018*/ 	.word	0x00000000
	.align		4
        /*001c*/ 	.word	0xfffffffd
	.align		4
        /*0020*/ 	.word	0x00000000
	.align		4
        /*0024*/ 	.word	0xfffffffc


//--------------------- .nv.constant4             --------------------------
	.section	.nv.constant4,"a",@progbits
	.align	8
	.align		8
.nv.constant4:
        /*0000*/ 	.dword	__assertfail
	.align		8
        /*0008*/ 	.dword	__unnamed_1
	.align		8
        /*0010*/ 	.dword	_ZN40_INTERNAL_33b1dbc9_4_k_cu_6ff72959_310424cuda3std3__45__cpo5beginE
	.align		8
        /*0018*/ 	.dword	_ZN40_INTERNAL_33b1dbc9_4_k_cu_6ff72959_310424cuda3std3__45__cpo3endE
	.align		8
        /*0020*/ 	.dword	_ZN40_INTERNAL_33b1dbc9_4_k_cu_6ff72959_310424cuda3std3__45__cpo6cbeginE
	.align		8
        /*0028*/ 	.dword	_ZN40_INTERNAL_33b1dbc9_4_k_cu_6ff72959_310424cuda3std3__45__cpo4cendE
	.align		8
        /*0030*/ 	.dword	_ZN40_INTERNAL_33b1dbc9_4_k_cu_6ff72959_310424cuda3std3__442_GLOBAL__N__33b1dbc9_4_k_cu_6ff72959_310426ignoreE
	.align		8
        /*0038*/ 	.dword	_ZN40_INTERNAL_33b1dbc9_4_k_cu_6ff72959_310424cuda3std3__419piecewise_constructE
	.align		8
        /*0040*/ 	.dword	_ZN40_INTERNAL_33b1dbc9_4_k_cu_6ff72959_310424cuda3std3__48in_placeE
	.align		8
        /*0048*/ 	.dword	_ZN40_INTERNAL_33b1dbc9_4_k_cu_6ff72959_310424cuda3std6ranges3__45__cpo4swapE
	.align		8
        /*0050*/ 	.dword	_ZN40_INTERNAL_33b1dbc9_4_k_cu_6ff72959_310424cuda3std6ranges3__45__cpo9iter_moveE
	.align		8
        /*0058*/ 	.dword	_ZN40_INTERNAL_33b1dbc9_4_k_cu_6ff72959_310424cute7productE
	.align		8
        /*0060*/ 	.dword	_ZN40_INTERNAL_33b1dbc9_4_k_cu_6ff72959_310424cute1_E
	.align		8
        /*0068*/ 	.dword	$str$22
	.align		8
        /*0070*/ 	.dword	$str$23


//--------------------- .text._ZN7cutlass13device_kernelINS_4gemm6kernel13GemmUniversalIN4cute5tupleIJiiiiEEENS1_10collective13CollectiveMmaINS1_34MainloopSm90TmaGmmaWarpSpecializedILi4ENS5_IJNS4_1CILi1EEESB_SB_EEENS1_35KernelTmaWarpSpecializedCooperativeEEENS5_IJNSA_ILi128EEESF_SF_EEEaNS5_IJlSB_lEEEaSH_NS4_8TiledMMAINS4_8MMA_AtomIJNS4_4SM904GMMA27MMA_64x128x32_S32S8S8_SS_TNEEEENS4_6LayoutINS5_IJNSA_ILi2EEESB_SB_EEENS5_IJSB_NSA_ILi0EEESR_EEEEENS5_IJNS4_10UnderscoreESU_SU_EEEEENS4_13SM90_TMA_LOADENS4_14ComposedLayoutINS4_7SwizzleILi3ELi4ELi3EEENS4_18smem_ptr_flag_bitsILi8EEENSO_INS5_IJNSA_ILi8EEESF_EEENS5_IJSF_SB_EEEEEEEvNS4_8identityESX_S17_vS18_EENS_8epilogue10collective6detail29Sm90TmaWarpSpecializedAdapterINS1B_15DefaultEpilogueIaSH_SH_NS1A_6thread17LinearCombinationIaLi1EiiLNS1F_9ScaleType4KindE0ELNS_15FloatRoundStyleE2EaEENS1_15EpilogueDefaultEEEEEvvEEEEvNT_6ParamsE --------------------------
	.section	.text._ZN7cutlass13device_kernelINS_4gemm6kernel13GemmUniversalIN4cute5tupleIJiiiiEEENS1_10collective13CollectiveMmaINS1_34MainloopSm90TmaGmmaWarpSpecializedILi4ENS5_IJNS4_1CILi1EEESB_SB_EEENS1_35KernelTmaWarpSpecializedCooperativeEEENS5_IJNSA_ILi128EEESF_SF_EEEaNS5_IJlSB_lEEEaSH_NS4_8TiledMMAINS4_8MMA_AtomIJNS4_4SM904GMMA27MMA_64x128x32_S32S8S8_SS_TNEEEENS4_6LayoutINS5_IJNSA_ILi2EEESB_SB_EEENS5_IJSB_NSA_ILi0EEESR_EEEEENS5_IJNS4_10UnderscoreESU_SU_EEEEENS4_13SM90_TMA_LOADENS4_14ComposedLayoutINS4_7SwizzleILi3ELi4ELi3EEENS4_18smem_ptr_flag_bitsILi8EEENSO_INS5_IJNSA_ILi8EEESF_EEENS5_IJSF_SB_EEEEEEEvNS4_8identityESX_S17_vS18_EENS_8epilogue10collective6detail29Sm90TmaWarpSpecializedAdapterINS1B_15DefaultEpilogueIaSH_SH_NS1A_6thread17LinearCombinationIaLi1EiiLNS1F_9ScaleType4KindE0ELNS_15FloatRoundStyleE2EaEENS1_15EpilogueDefaultEEEEEvvEEEEvNT_6ParamsE,"ax",@progbits
	.align	128
.text._ZN7cutlass13device_kernelINS_4gemm6kernel13GemmUniversalIN4cute5tupleIJiiiiEEENS1_10collective13CollectiveMmaINS1_34MainloopSm90TmaGmmaWarpSpecializedILi4ENS5_IJNS4_1CILi1EEESB_SB_EEENS1_35KernelTmaWarpSpecializedCooperativeEEENS5_IJNSA_ILi128EEESF_SF_EEEaNS5_IJlSB_lEEEaSH_NS4_8TiledMMAINS4_8MMA_AtomIJNS4_4SM904GMMA27MMA_64x128x32_S32S8S8_SS_TNEEEENS4_6LayoutINS5_IJNSA_ILi2EEESB_SB_EEENS5_IJSB_NSA_ILi0EEESR_EEEEENS5_IJNS4_10UnderscoreESU_SU_EEEEENS4_13SM90_TMA_LOADENS4_14ComposedLayoutINS4_7SwizzleILi3ELi4ELi3EEENS4_18smem_ptr_flag_bitsILi8EEENSO_INS5_IJNSA_ILi8EEESF_EEENS5_IJSF_SB_EEEEEEEvNS4_8identityESX_S17_vS18_EENS_8epilogue10collective6detail29Sm90TmaWarpSpecializedAdapterINS1B_15DefaultEpilogueIaSH_SH_NS1A_6thread17LinearCombinationIaLi1EiiLNS1F_9ScaleType4KindE0ELNS_15FloatRoundStyleE2EaEENS1_15EpilogueDefaultEEEEEvvEEEEvNT_6ParamsE:
        .type           _ZN7cutlass13device_kernelINS_4gemm6kernel13GemmUniversalIN4cute5tupleIJiiiiEEENS1_10collective13CollectiveMmaINS1_34MainloopSm90TmaGmmaWarpSpecializedILi4ENS5_IJNS4_1CILi1EEESB_SB_EEENS1_35KernelTmaWarpSpecializedCooperativeEEENS5_IJNSA_ILi128EEESF_SF_EEEaNS5_IJlSB_lEEEaSH_NS4_8TiledMMAINS4_8MMA_AtomIJNS4_4SM904GMMA27MMA_64x128x32_S32S8S8_SS_TNEEEENS4_6LayoutINS5_IJNSA_ILi2EEESB_SB_EEENS5_IJSB_NSA_ILi0EEESR_EEEEENS5_IJNS4_10UnderscoreESU_SU_EEEEENS4_13SM90_TMA_LOADENS4_14ComposedLayoutINS4_7SwizzleILi3ELi4ELi3EEENS4_18smem_ptr_flag_bitsILi8EEENSO_INS5_IJNSA_ILi8EEESF_EEENS5_IJSF_SB_EEEEEEEvNS4_8identityESX_S17_vS18_EENS_8epilogue10collective6detail29Sm90TmaWarpSpecializedAdapterINS1B_15DefaultEpilogueIaSH_SH_NS1A_6thread17LinearCombinationIaLi1EiiLNS1F_9ScaleType4KindE0ELNS_15FloatRoundStyleE2EaEENS1_15EpilogueDefaultEEEEEvvEEEEvNT_6ParamsE,@function
        .size           _ZN7cutlass13device_kernelINS_4gemm6kernel13GemmUniversalIN4cute5tupleIJiiiiEEENS1_10collective13CollectiveMmaINS1_34MainloopSm90TmaGmmaWarpSpecializedILi4ENS5_IJNS4_1CILi1EEESB_SB_EEENS1_35KernelTmaWarpSpecializedCooperativeEEENS5_IJNSA_ILi128EEESF_SF_EEEaNS5_IJlSB_lEEEaSH_NS4_8TiledMMAINS4_8MMA_AtomIJNS4_4SM904GMMA27MMA_64x128x32_S32S8S8_SS_TNEEEENS4_6LayoutINS5_IJNSA_ILi2EEESB_SB_EEENS5_IJSB_NSA_ILi0EEESR_EEEEENS5_IJNS4_10UnderscoreESU_SU_EEEEENS4_13SM90_TMA_LOADENS4_14ComposedLayoutINS4_7SwizzleILi3ELi4ELi3EEENS4_18smem_ptr_flag_bitsILi8EEENSO_INS5_IJNSA_ILi8EEESF_EEENS5_IJSF_SB_EEEEEEEvNS4_8identityESX_S17_vS18_EENS_8epilogue10collective6detail29Sm90TmaWarpSpecializedAdapterINS1B_15DefaultEpilogueIaSH_SH_NS1A_6thread17LinearCombinationIaLi1EiiLNS1F_9ScaleType4KindE0ELNS_15FloatRoundStyleE2EaEENS1_15EpilogueDefaultEEEEEvvEEEEvNT_6ParamsE,(.L_x_198 - _ZN7cutlass13device_kernelINS_4gemm6kernel13GemmUniversalIN4cute5tupleIJiiiiEEENS1_10collective13CollectiveMmaINS1_34MainloopSm90TmaGmmaWarpSpecializedILi4ENS5_IJNS4_1CILi1EEESB_SB_EEENS1_35KernelTmaWarpSpecializedCooperativeEEENS5_IJNSA_ILi128EEESF_SF_EEEaNS5_IJlSB_lEEEaSH_NS4_8TiledMMAINS4_8MMA_AtomIJNS4_4SM904GMMA27MMA_64x128x32_S32S8S8_SS_TNEEEENS4_6LayoutINS5_IJNSA_ILi2EEESB_SB_EEENS5_IJSB_NSA_ILi0EEESR_EEEEENS5_IJNS4_10UnderscoreESU_SU_EEEEENS4_13SM90_TMA_LOADENS4_14ComposedLayoutINS4_7SwizzleILi3ELi4ELi3EEENS4_18smem_ptr_flag_bitsILi8EEENSO_INS5_IJNSA_ILi8EEESF_EEENS5_IJSF_SB_EEEEEEEvNS4_8identityESX_S17_vS18_EENS_8epilogue10collective6detail29Sm90TmaWarpSpecializedAdapterINS1B_15DefaultEpilogueIaSH_SH_NS1A_6thread17LinearCombinationIaLi1EiiLNS1F_9ScaleType4KindE0ELNS_15FloatRoundStyleE2EaEENS1_15EpilogueDefaultEEEEEvvEEEEvNT_6ParamsE)
        .other          _ZN7cutlass13device_kernelINS_4gemm6kernel13GemmUniversalIN4cute5tupleIJiiiiEEENS1_10collective13CollectiveMmaINS1_34MainloopSm90TmaGmmaWarpSpecializedILi4ENS5_IJNS4_1CILi1EEESB_SB_EEENS1_35KernelTmaWarpSpecializedCooperativeEEENS5_IJNSA_ILi128EEESF_SF_EEEaNS5_IJlSB_lEEEaSH_NS4_8TiledMMAINS4_8MMA_AtomIJNS4_4SM904GMMA27MMA_64x128x32_S32S8S8_SS_TNEEEENS4_6LayoutINS5_IJNSA_ILi2EEESB_SB_EEENS5_IJSB_NSA_ILi0EEESR_EEEEENS5_IJNS4_10UnderscoreESU_SU_EEEEENS4_13SM90_TMA_LOADENS4_14ComposedLayoutINS4_7SwizzleILi3ELi4ELi3EEENS4_18smem_ptr_flag_bitsILi8EEENSO_INS5_IJNSA_ILi8EEESF_EEENS5_IJSF_SB_EEEEEEEvNS4_8identityESX_S17_vS18_EENS_8epilogue10collective6detail29Sm90TmaWarpSpecializedAdapterINS1B_15DefaultEpilogueIaSH_SH_NS1A_6thread17LinearCombinationIaLi1EiiLNS1F_9ScaleType4KindE0ELNS_15FloatRoundStyleE2EaEENS1_15EpilogueDefaultEEEEEvvEEEEvNT_6ParamsE,@"STO_CUDA_ENTRY STV_DEFAULT"
_ZN7cutlass13device_kernelINS_4gemm6kernel13GemmUniversalIN4cute5tupleIJiiiiEEENS1_10collective13CollectiveMmaINS1_34MainloopSm90TmaGmmaWarpSpecializedILi4ENS5_IJNS4_1CILi1EEESB_SB_EEENS1_35KernelTmaWarpSpecializedCooperativeEEENS5_IJNSA_ILi128EEESF_SF_EEEaNS5_IJlSB_lEEEaSH_NS4_8TiledMMAINS4_8MMA_AtomIJNS4_4SM904GMMA27MMA_64x128x32_S32S8S8_SS_TNEEEENS4_6LayoutINS5_IJNSA_ILi2EEESB_SB_EEENS5_IJSB_NSA_ILi0EEESR_EEEEENS5_IJNS4_10UnderscoreESU_SU_EEEEENS4_13SM90_TMA_LOADENS4_14ComposedLayoutINS4_7SwizzleILi3ELi4ELi3EEENS4_18smem_ptr_flag_bitsILi8EEENSO_INS5_IJNSA_ILi8EEESF_EEENS5_IJSF_SB_EEEEEEEvNS4_8identityESX_S17_vS18_EENS_8epilogue10collective6detail29Sm90TmaWarpSpecializedAdapterINS1B_15DefaultEpilogueIaSH_SH_NS1A_6thread17LinearCombinationIaLi1EiiLNS1F_9ScaleType4KindE0ELNS_15FloatRoundStyleE2EaEENS1_15EpilogueDefaultEEEEEvvEEEEvNT_6ParamsE:
[----:B------:R-:W0:Y:S01]  /*0000*/  LDC R1, c[0x0][0x28] ;  /* 0x00000a00ff017b82 */ /* 0x000e220000000800 */
[----:B------:R-:W1:Y:S01]  /*0010*/  S2R R4, SR_TID.X ;  /* 0x0000000000047919 */ /* 0x000e620000002100 */
[----:B------:R-:W-:Y:S01]  /*0020*/  ELECT P0, URZ, PT ;  /* 0x00000000003f782f */ /* 0x000fe20003800000 */
[----:B------:R-:W-:Y:S01]  /*0030*/  BSSY B0, `(.L_x_0) ;  /* 0x000000f000007945 */ /* 0x000fe20003800000 */
[--C-:B-1----:R-:W-:Y:S02]  /*0040*/  SHF.R.U32.HI R0, RZ, 0x5, R4.reuse ;  /* 0x00000005ff007819 */ /* 0x102fe40000011604 */
[----:B------:R-:W-:-:S03]  /*0050*/  SHF.R.U32.HI R14, RZ, 0x7, R4 ;  /* 0x00000007ff0e7819 */ /* 0x000fc60000011604 */
[----:B------:R-:W1:Y:S04]  /*0060*/  SHFL.IDX PT, R5, R0, RZ, 0x1f ;  /* 0x00001fff00057589 */ /* 0x000e6800000e0000 */
[----:B------:R2:W3:Y:S01]  /*0070*/  SHFL.IDX PT, R10, R14, RZ, 0x1f ;  /* 0x00001fff0e0a7589 */ /* 0x0004e200000e0000 */
[----:B-1----:R-:W-:-:S13]  /*0080*/  ISETP.NE.OR P0, PT, R5, RZ, !P0 ;  /* 0x000000ff0500720c */ /* 0x002fda0004705670 */
[----:B0-23--:R-:W-:Y:S05]  /*0090*/  @P0 BRA `(.L_x_1) ;  /* 0x0000000000200947 */ /* 0x00dfea0003800000 */
[----:B------:R-:W-:Y:S02]  /*00a0*/  ULDC.64 UR4, c[0x0][0x198] ;  /* 0x0000660000047ab9 */ /* 0x000fe40000000a00 */
[----:B------:R-:W-:Y:S02]  /*00b0*/  UIADD3 UR6, UP0, UR4, 0xf0, URZ ;  /* 0x000000f004067890 */ /* 0x000fe4000ff1e03f */
[----:B------:R-:W-:Y:S02]  /*00c0*/  UIADD3 UR4, UP1, UR4, 0x1f0, URZ ;  /* 0x000001f004047890 */ /* 0x000fe4000ff3e03f */
[----:B------:R-:W-:Y:S02]  /*00d0*/  UIADD3.X UR7, URZ, UR5, URZ, UP0, !UPT ;  /* 0x000000053f077290 */ /* 0x000fe400087fe43f */
[----:B------:R-:W-:-:S07]  /*00e0*/  UIADD3.X UR5, URZ, UR5, URZ, UP1, !UPT ;  /* 0x000000053f057290 */ /* 0x000fce0008ffe43f */
[----:B------:R0:W-:Y:S02]  /*00f0*/  UTMACCTL.PF [UR6] ;  /* 0x00000000060079b9 */ /* 0x0001e40008040000 */
[----:B------:R0:W-:Y:S02]  /*0100*/  UTMACCTL.PF [UR4] ;  /* 0x00000000040079b9 */ /* 0x0001e40008040000 */
[----:B0-----:R-:W-:Y:S01]  /*0110*/  NOP ;  /* 0x0000000000007918 */ /* 0x001fe20000000000 */
.L_x_1:
[----:B------:R-:W-:Y:S05]  /*0120*/  BSYNC B0 ;  /* 0x0000000000007941 */ /* 0x000fea0003800000 */
.L_x_0:
[----:B------:R-:W0:Y:S02]  /*0130*/  SHFL.IDX PT, R2, R0, RZ, 0x1f ;  /* 0x00001fff00027589 */ /* 0x000e2400000e0000 */
[----:B0-----:R-:W-:-:S13]  /*0140*/  ISETP.NE.AND P0, PT, R2, RZ, PT ;  /* 0x000000ff0200720c */ /* 0x001fda0003f05270 */
[----:B------:R-:W-:Y:S05]  /*0150*/  @P0 BRA `(.L_x_2) ;  /* 0x0000000000580947 */ /* 0x000fea0003800000 */
[----:B------:R-:W0:Y:S01]  /*0160*/  S2UR UR8, SR_CgaCtaId ;  /* 0x00000000000879c3 */ /* 0x000e220000008800 */
[----:B------:R-:W-:Y:S01]  /*0170*/  UMOV UR4, 0x400 ;  /* 0x0000040000047882 */ /* 0x000fe20000000000 */
[----:B------:R-:W-:Y:S01]  /*0180*/  UMOV UR5, 0x1 ;  /* 0x0000000100057882 */ /* 0x000fe20000000000 */
[----:B------:R-:W-:Y:S01]  /*0190*/  UMOV UR6, 0x100 ;  /* 0x0000010000067882 */ /* 0x000fe20000000000 */
[----:B------:R-:W-:Y:S01]  /*01a0*/  ELECT P0, URZ, PT ;  /* 0x00000000003f782f */ /* 0x000fe20003800000 */
[----:B------:R-:W-:-:S04]  /*01b0*/  UIADD3 UR6, -UR6, 0x100000, URZ ;  /* 0x0010000006067890 */ /* 0x000fc8000fffe13f */
[----:B------:R-:W-:Y:S02]  /*01c0*/  USHF.L.U32 UR7, UR6, 0xb, URZ ;  /* 0x0000000b06077899 */ /* 0x000fe4000800063f */
[----:B------:R-:W-:Y:S02]  /*01d0*/  USHF.L.U32 UR6, UR6, 0x1, URZ ;  /* 0x0000000106067899 */ /* 0x000fe4000800063f */
[----:B0-----:R-:W-:Y:S02]  /*01e0*/  ULEA UR8, UR8, UR4, 0x18 ;  /* 0x0000000408087291 */ /* 0x001fe4000f8ec03f */
[----:B------:R-:W-:-:S04]  /*01f0*/  UIADD3 UR4, -UR5, 0x100000, URZ ;  /* 0x0010000005047890 */ /* 0x000fc8000fffe13f */
[----:B------:R-:W-:Y:S02]  /*0200*/  USHF.L.U32 UR5, UR4, 0xb, URZ ;  /* 0x0000000b04057899 */ /* 0x000fe4000800063f */
[----:B------:R-:W-:Y:S01]  /*0210*/  USHF.L.U32 UR4, UR4, 0x1, URZ ;  /* 0x0000000104047899 */ /* 0x000fe2000800063f */
[----:B------:R-:W0:Y:S11]  /*0220*/  FENCE.VIEW.ASYNC.S ;  /* 0x00000000000073c6 */ /* 0x000e360000000000 */
[----:B0-----:R0:W1:Y:S01]  /*0230*/  SYNCS.EXCH.64 URZ, [UR8], UR4 ;  /* 0x00000004083f75b2 */ /* 0x0010620008000100 */
[----:B------:R0:W2:Y:S01]  /*0240*/  SYNCS.EXCH.64 URZ, [UR8+0x20], UR6 ;  /* 0x00002006083f75b2 */ /* 0x0000a20008000100 */
[----:B------:R0:W3:Y:S01]  /*0250*/  SYNCS.EXCH.64 URZ, [UR8+0x8], UR4 ;  /* 0x00000804083f75b2 */ /* 0x0000e20008000100 */
[----:B------:R0:W4:Y:S01]  /*0260*/  SYNCS.EXCH.64 URZ, [UR8+0x28], UR6 ;  /* 0x00002806083f75b2 */ /* 0x0001220008000100 */
[----:B------:R0:W0:Y:S01]  /*0270*/  SYNCS.EXCH.64 URZ, [UR8+0x10], UR4 ;  /* 0x00001004083f75b2 */ /* 0x0000220008000100 */
[----:B------:R0:W0:Y:S01]  /*0280*/  SYNCS.EXCH.64 URZ, [UR8+0x30], UR6 ;  /* 0x00003006083f75b2 */ /* 0x0000220008000100 */
[----:B------:R0:W0:Y:S01]  /*0290*/  SYNCS.EXCH.64 URZ, [UR8+0x18], UR4 ;  /* 0x00001804083f75b2 */ /* 0x0000220008000100 */
[----:B------:R0:W0:Y:S01]  /*02a0*/  SYNCS.EXCH.64 URZ, [UR8+0x38], UR6 ;  /* 0x00003806083f75b2 */ /* 0x0000220008000100 */
[----:B------:R-:W-:Y:S01]  /*02b0*/  NOP ;  /* 0x0000000000007918 */ /* 0x000fe20000000000 */
.L_x_2:
[----:B------:R-:W5:Y:S01]  /*02c0*/  SHFL.IDX PT, R0, R0, RZ, 0x1f ;  /* 0x00001fff00007589 */ /* 0x000f6200000e0000 */
[----:B------:R-:W-:Y:S01]  /*02d0*/  ELECT P0, URZ, PT ;  /* 0x00000000003f782f */ /* 0x000fe20003800000 */
[----:B------:R-:W1:Y:S01]  /*02e0*/  LDC R2, c[0x0][0x65c] ;  /* 0x00019700ff027b82 */ /* 0x000e620000000800 */
[----:B0-----:R-:W-:Y:S01]  /*02f0*/  UMOV UR4, 0x20 ;  /* 0x0000002000047882 */ /* 0x001fe20000000000 */
[----:B------:R-:W0:Y:S01]  /*0300*/  S2R R3, SR_CTAID.Y ;  /* 0x0000000000037919 */ /* 0x000e220000002600 */
[----:B------:R-:W-:Y:S01]  /*0310*/  NOP ;  /* 0x0000000000007918 */ /* 0x000fe20000000000 */
[----:B------:R-:W-:Y:S01]  /*0320*/  ISETP.NE.AND P2, PT, R10, RZ, PT ;  /* 0x000000ff0a00720c */ /* 0x000fe20003f45270 */
[----:B------:R-:W-:Y:S01]  /*0330*/  NOP ;  /* 0x0000000000007918 */ /* 0x000fe20000000000 */
[----:B------:R-:W2:Y:S01]  /*0340*/  S2R R6, SR_CTAID.X ;  /* 0x0000000000067919 */ /* 0x000ea20000002500 */
[----:B------:R-:W-:Y:S01]  /*0350*/  IMAD.MOV.U32 R7, RZ, RZ, RZ ;  /* 0x000000ffff077224 */ /* 0x000fe200078e00ff */
[----:B-----5:R-:W-:-:S02]  /*0360*/  ISETP.NE.OR P0, PT, R0, RZ, !P0 ;  /* 0x000000ff0000720c */ /* 0x020fc40004705670 */
[----:B-1----:R-:W-:-:S04]  /*0370*/  ISETP.NE.AND P3, PT, R2, 0x1, PT ;  /* 0x000000010200780c */ /* 0x002fc80003f65270 */
[----:B------:R-:W-:Y:S02]  /*0380*/  P2R R0, PR, RZ, 0x8 ;  /* 0x00000008ff007803 */ /* 0x000fe40000000000 */
[----:B------:R-:W-:-:S04]  /*0390*/  SHF.R.S32.HI R0, RZ, 0x1f, R5 ;  /* 0x0000001fff007819 */ /* 0x000fc80000011405 */
[----:B------:R-:W-:Y:S01]  /*03a0*/  LEA.HI R0, R0, R5, RZ, 0x2 ;  /* 0x0000000500007211 */ /* 0x000fe200078f10ff */
[----:B------:R-:W-:Y:S01]  /*03b0*/  VOTEU.ALL UP0, P0 ;  /* 0x00000000003f7886 */ /* 0x000fe20000000000 */
[----:B------:R-:W-:Y:S01]  /*03c0*/  VOTEU.ALL UP1, P0 ;  /* 0x00000000003f7886 */ /* 0x000fe20000020000 */
[----:B------:R-:W2:Y:S01]  /*03d0*/  @P3 LDC R17, c[0x0][0x10] ;  /* 0x00000400ff113b82 */ /* 0x000ea20000000800 */
[----:B------:R-:W-:Y:S01]  /*03e0*/  LOP3.LUT R0, R0, 0xfffffffc, RZ, 0xc0, !PT ;  /* 0xfffffffc00007812 */ /* 0x000fe200078ec0ff */
[----:B0-----:R-:W-:Y:S01]  /*03f0*/  @P3 IMAD.MOV.U32 R8, RZ, RZ, R3 ;  /* 0x000000ffff083224 */ /* 0x001fe200078e0003 */
[----:B------:R-:W-:Y:S01]  /*0400*/  @!UP0 UMOV UR6, 0x400 ;  /* 0x0000040000068882 */ /* 0x000fe20000000000 */
[----:B------:R-:W-:-:S04]  /*0410*/  @!UP0 UIADD3 UR4, -UR4, 0x100000, URZ ;  /* 0x0010000004048890 */ /* 0x000fc8000fffe13f */
[----:B------:R-:W-:Y:S02]  /*0420*/  @!UP0 USHF.L.U32 UR5, UR4, 0xb, URZ ;  /* 0x0000000b04058899 */ /* 0x000fe4000800063f */
[----:B------:R-:W-:Y:S01]  /*0430*/  @!UP0 USHF.L.U32 UR4, UR4, 0x1, URZ ;  /* 0x0000000104048899 */ /* 0x000fe2000800063f */
[----:B------:R-:W-:Y:S02]  /*0440*/  @P3 IMAD.MOV.U32 R9, RZ, RZ, RZ ;  /* 0x000000ffff093224 */ /* 0x000fe400078e00ff */
[----:B------:R-:W-:Y:S01]  /*0450*/  IMAD.IADD R0, R5, 0x1, -R0 ;  /* 0x0000000105007824 */ /* 0x000fe200078e0a00 */
[----:B------:R-:W0:Y:S01]  /*0460*/  @!UP0 S2UR UR7, SR_CgaCtaId ;  /* 0x00000000000789c3 */ /* 0x000e220000008800 */
[----:B------:R-:W-:-:S03]  /*0470*/  @P3 IMAD.MOV.U32 R5, RZ, RZ, RZ ;  /* 0x000000ffff053224 */ /* 0x000fc600078e00ff */
[----:B------:R-:W-:-:S04]  /*0480*/  ISETP.NE.AND P1, PT, R0, 0x3, PT ;  /* 0x000000030000780c */ /* 0x000fc80003f25270 */
[----:B------:R-:W1:Y:S01]  /*0490*/  @!P3 LDC R11, c[0x0][0xc] ;  /* 0x00000300ff0bbb82 */ /* 0x000e620000000800 */
[----:B--2---:R-:W-:-:S04]  /*04a0*/  @P3 IMAD.WIDE.U32 R16, R6, R17, R8 ;  /* 0x0000001106103225 */ /* 0x004fc800078e0008 */
[----:B------:R-:W-:Y:S01]  /*04b0*/  @P3 IMAD.IADD R17, R17, 0x1, R5 ;  /* 0x0000000111113824 */ /* 0x000fe200078e0205 */
[----:B------:R-:W-:Y:S01]  /*04c0*/  LOP3.LUT R5, R4, 0x7f, RZ, 0xc0, !PT ;  /* 0x0000007f04057812 */ /* 0x000fe200078ec0ff */
[----:B0-----:R-:W-:Y:S01]  /*04d0*/  @!UP0 ULEA UR8, UR7, UR6, 0x18 ;  /* 0x0000000607088291 */ /* 0x001fe2000f8ec03f */
[----:B------:R-:W-:Y:S02]  /*04e0*/  VOTEU.ALL UP0, P0 ;  /* 0x00000000003f7886 */ /* 0x000fe40000000000 */
[----:B------:R-:W-:Y:S01]  /*04f0*/  ULDC UR6, c[0x0][0xc] ;  /* 0x0000030000067ab9 */ /* 0x000fe20000000800 */
[----:B------:R-:W-:Y:S01]  /*0500*/  ISETP.EQ.OR P0, PT, R0, RZ, !P1 ;  /* 0x000000ff0000720c */ /* 0x000fe20004f02670 */
[----:B------:R-:W-:-:S03]  /*0510*/  ULDC UR7, c[0x0][0x10] ;  /* 0x0000040000077ab9 */ /* 0x000fc60000000800 */
[C---:B------:R-:W-:Y:S01]  /*0520*/  ISETP.EQ.AND P0, PT, R10.reuse, RZ, P0 ;  /* 0x000000ff0a00720c */ /* 0x040fe20000702270 */
[----:B------:R-:W-:Y:S02]  /*0530*/  VIADD R10, R10, 0xffffffff ;  /* 0xffffffff0a0a7836 */ /* 0x000fe40000000000 */
[----:B-1----:R-:W-:Y:S01]  /*0540*/  @!P3 IMAD.WIDE.U32 R8, R11, R3, R6 ;  /* 0x000000030b08b225 */ /* 0x002fe200078e0006 */
[----:B------:R-:W0:Y:S02]  /*0550*/  FENCE.VIEW.ASYNC.S ;  /* 0x00000000000073c6 */ /* 0x000e240000000000 */
[----:B0-----:R-:W3:Y:S01]  /*0560*/  @!UP0 SYNCS.EXCH.64 URZ, [UR8+0x50], UR4 ;  /* 0x00005004083f85b2 */ /* 0x001ee20008000100 */
[----:B------:R-:W-:Y:S02]  /*0570*/  SEL R18, RZ, 0x1, !P0 ;  /* 0x00000001ff127807 */ /* 0x000fe40004000000 */
[----:B------:R-:W-:Y:S01]  /*0580*/  ISETP.GE.U32.AND P1, PT, R10, 0x2, PT ;  /* 0x000000020a00780c */ /* 0x000fe20003f26070 */
[----:B------:R-:W-:-:S02]  /*0590*/  @!P3 IMAD.MOV.U32 R16, RZ, RZ, R8 ;  /* 0x000000ffff10b224 */ /* 0x000fc400078e0008 */
[----:B------:R-:W-:Y:S01]  /*05a0*/  @!P3 IMAD.MOV.U32 R17, RZ, RZ, R9 ;  /* 0x000000ffff11b224 */ /* 0x000fe200078e0009 */
[----:B------:R-:W-:Y:S01]  /*05b0*/  SEL R18, R18, 0x2, P1 ;  /* 0x0000000212127807 */ /* 0x000fe20000800000 */
[----:B------:R0:W3:Y:S01]  /*05c0*/  @!UP1 SYNCS.EXCH.64 URZ, [UR8+0x58], UR4 ;  /* 0x00005804083f95b2 */ /* 0x0000e20008000100 */
[----:B------:R-:W-:Y:S01]  /*05d0*/  NOP ;  /* 0x0000000000007918 */ /* 0x000fe20000000000 */
[----:B0-----:R-:W-:-:S03]  /*05e0*/  UIMAD.WIDE.U32 UR4, UR6, UR7, URZ ;  /* 0x00000007060472a5 */ /* 0x001fc6000f8e003f */
[----:B------:R-:W-:Y:S02]  /*05f0*/  ULDC UR6, c[0x0][0x14] ;  /* 0x0000050000067ab9 */ /* 0x000fe40000000800 */
[----:B------:R-:W-:Y:S02]  /*0600*/  UIMAD.WIDE.U32 UR36, UR4, UR6, URZ ;  /* 0x00000006042472a5 */ /* 0x000fe4000f8e003f */
[----:B------:R-:W-:-:S04]  /*0610*/  UIMAD UR42, UR5, UR6, URZ ;  /* 0x00000006052a72a4 */ /* 0x000fc8000f8e023f */
[----:B------:R-:W-:Y:S01]  /*0620*/  UIADD3 UR42, UR37, UR42, URZ ;  /* 0x0000002a252a7290 */ /* 0x000fe2000fffe03f */
[----:B---34-:R-:W-:Y:S06]  /*0630*/  BAR.SYNC.DEFER_BLOCKING 0x0 ;  /* 0x0000000000007b1d */ /* 0x018fec0000010000 */
[----:B------:R-:W-:Y:S05]  /*0640*/  @!P2 BRA `(.L_x_3) ;  /* 0x000000500024a947 */ /* 0x000fea0003800000 */
[----:B------:R-:W-:-:S13]  /*0650*/  ISETP.GT.U32.AND P0, PT, R10, 0x1, PT ;  /* 0x000000010a00780c */ /* 0x000fda0003f04070 */
[----:B------:R-:W-:Y:S05]  /*0660*/  @P0 EXIT ;  /* 0x000000000000094d */ /* 0x000fea0003800000 */
[----:B------:R-:W-:Y:S01]  /*0670*/  ULDC.64 UR4, c[0x0][0x650] ;  /* 0x0001940000047ab9 */ /* 0x000fe20000000a00 */
[----:B------:R-:W-:Y:S01]  /*0680*/  PRMT R0, RZ, 0x7610, R0 ;  /* 0x00007610ff007816 */ /* 0x000fe20000000000 */
[----:B------:R-:W-:Y:S01]  /*0690*/  IMAD.MOV.U32 R99, RZ, RZ, -0x1 ;  /* 0xffffffffff637424 */ /* 0x000fe200078e00ff */
[----:B------:R-:W-:Y:S01]  /*06a0*/  ISETP.GE.U32.AND P0, PT, R16, UR4, PT ;  /* 0x0000000410007c0c */ /* 0x000fe2000bf06070 */
[----:B------:R-:W-:Y:S02]  /*06b0*/  IMAD.MOV.U32 R98, RZ, RZ, -0x1 ;  /* 0xffffffffff627424 */ /* 0x000fe400078e00ff */
[----:B------:R-:W-:Y:S01]  /*06c0*/  IMAD.MOV.U32 R97, RZ, RZ, -0x1 ;  /* 0xffffffffff617424 */ /* 0x000fe200078e00ff */
[----:B------:R-:W-:-:S13]  /*06d0*/  ISETP.GE.U32.AND.EX P0, PT, R17, UR5, PT, P0 ;  /* 0x0000000511007c0c */ /* 0x000fda000bf06100 */
[----:B------:R-:W-:Y:S05]  /*06e0*/  @P0 BRA `(.L_x_4) ;  /* 0x0000000400540947 */ /* 0x000fea0003800000 */
[----:B------:R-:W0:Y:S01]  /*06f0*/  LDC.64 R20, c[0x0][0x628] ;  /* 0x00018a00ff147b82 */ /* 0x000e220000000a00 */
[----:B------:R-:W-:Y:S02]  /*0700*/  IMAD.MOV.U32 R8, RZ, RZ, R16 ;  /* 0x000000ffff087224 */ /* 0x000fe400078e0010 */
[----:B------:R-:W-:-:S05]  /*0710*/  IMAD.MOV.U32 R9, RZ, RZ, R17 ;  /* 0x000000ffff097224 */ /* 0x000fca00078e0011 */
[----:B------:R-:W1:Y:S08]  /*0720*/  LDC R0, c[0x0][0x630] ;  /* 0x00018c00ff007b82 */ /* 0x000e700000000800 */
[----:B------:R-:W2:Y:S01]  /*0730*/  LDC.64 R22, c[0x0][0x620] ;  /* 0x00018800ff167b82 */ /* 0x000ea20000000a00 */
[----:B0-----:R-:W-:-:S04]  /*0740*/  ISETP.NE.U32.AND P0, PT, R20, RZ, PT ;  /* 0x000000ff1400720c */ /* 0x001fc80003f05070 */
[----:B------:R-:W-:-:S13]  /*0750*/  ISETP.NE.AND.EX P0, PT, R21, RZ, PT, P0 ;  /* 0x000000ff1500720c */ /* 0x000fda0003f05300 */
[----:B-12---:R-:W-:Y:S05]  /*0760*/  @!P0 BRA `(.L_x_5) ;  /* 0x0000000000288947 */ /* 0x006fea0003800000 */
[----:B------:R-:W0:Y:S02]  /*0770*/  LDC R13, c[0x0][0x634] ;  /* 0x00018d00ff0d7b82 */ /* 0x000e240000000800 */
[----:B0-----:R-:W-:-:S05]  /*0780*/  IADD3 R13, P0, R16, R13, RZ ;  /* 0x0000000d100d7210 */ /* 0x001fca0007f1e0ff */
[----:B------:R-:W-:-:S04]  /*0790*/  IMAD.X R15, RZ, RZ, R17, P0 ;  /* 0x000000ffff0f7224 */ /* 0x000fc800000e0611 */
[----:B------:R-:W-:-:S04]  /*07a0*/  IMAD.WIDE.U32 R8, R15, R20, RZ ;  /* 0x000000140f087225 */ /* 0x000fc800078e00ff */
[----:B------:R-:W-:-:S04]  /*07b0*/  IMAD.WIDE.U32 R10, P0, R13, R21, R8 ;  /* 0x000000150d0a7225 */ /* 0x000fc80007800008 */
[----:B------:R-:W-:-:S04]  /*07c0*/  IMAD.WIDE.U32 R8, R13, R20, RZ ;  /* 0x000000140d087225 */ /* 0x000fc800078e00ff */
[----:B------:R-:W-:Y:S01]  /*07d0*/  IMAD.X R13, RZ, RZ, RZ, P0 ;  /* 0x000000ffff0d7224 */ /* 0x000fe200000e06ff */
[----:B------:R-:W-:Y:S01]  /*07e0*/  IADD3 RZ, P0, R9, R10, RZ ;  /* 0x0000000a09ff7210 */ /* 0x000fe20007f1e0ff */
[----:B------:R-:W-:-:S04]  /*07f0*/  IMAD.MOV.U32 R12, RZ, RZ, R11 ;  /* 0x000000ffff0c7224 */ /* 0x000fc800078e000b */
[----:B------:R-:W-:-:S08]  /*0800*/  IMAD.WIDE.U32.X R8, R15, R21, R12, P0 ;  /* 0x000000150f087225 */ /* 0x000fd000000e040c */
.L_x_5:
[-CC-:B------:R-:W-:Y:S01]  /*0810*/  SHF.R.U64 R97, R8, R0.reuse, R9.reuse ;  /* 0x0000000008617219 */ /* 0x180fe20000001209 */
[----:B------:R-:W0:Y:S01]  /*0820*/  LDC R12, c[0x0][0x618] ;  /* 0x00018600ff0c7b82 */ /* 0x000e220000000800 */
[----:B------:R-:W-:Y:S01]  /*0830*/  SHF.R.U32.HI R7, RZ, R0, R9 ;  /* 0x00000000ff077219 */ /* 0x000fe20000011609 */
[----:B------:R-:W-:Y:S01]  /*0840*/  ULDC UR4, c[0x0][0x150] ;  /* 0x0000540000047ab9 */ /* 0x000fe20000000800 */
[----:B------:R-:W-:Y:S02]  /*0850*/  IADD3 R11, P0, RZ, -R97, RZ ;  /* 0x80000061ff0b7210 */ /* 0x000fe40007f1e0ff */
[----:B------:R-:W-:-:S03]  /*0860*/  I2FP.F32.U32 R0, R6 ;  /* 0x0000000600007245 */ /* 0x000fc60000201000 */
[----:B------:R-:W1:Y:S01]  /*0870*/  LDC.64 R30, c[0x0][0x640] ;  /* 0x00019000ff1e7b82 */ /* 0x000e620000000a00 */
[----:B------:R-:W-:Y:S02]  /*0880*/  IMAD.X R13, RZ, RZ, ~R7, P0 ;  /* 0x000000ffff0d7224 */ /* 0x000fe400000e0e07 */
[----:B------:R-:W-:Y:S01]  /*0890*/  FMUL R0, R0, UR4 ;  /* 0x0000000400007c20 */ /* 0x000fe20008400000 */
[----:B------:R-:W-:Y:S01]  /*08a0*/  IMAD.WIDE.U32 R8, R11, R22, R16 ;  /* 0x000000160b087225 */ /* 0x000fe200078e0010 */
[----:B------:R-:W-:-:S03]  /*08b0*/  ULDC UR4, c[0x0][0x154] ;  /* 0x0000550000047ab9 */ /* 0x000fc60000000800 */
[----:B------:R-:W-:Y:S01]  /*08c0*/  IMAD R10, R13, R22, RZ ;  /* 0x000000160d0a7224 */ /* 0x000fe200078e02ff */
[----:B------:R-:W2:Y:S01]  /*08d0*/  LDC R7, c[0x0][0x144] ;  /* 0x00005100ff077b82 */ /* 0x000ea20000000800 */
[----:B------:R-:W3:Y:S02]  /*08e0*/  F2I.U32.TRUNC.NTZ R0, R0 ;  /* 0x0000000000007305 */ /* 0x000ee4000020f000 */
[----:B------:R-:W-:-:S04]  /*08f0*/  IMAD R11, R11, R23, R10 ;  /* 0x000000170b0b7224 */ /* 0x000fc800078e020a */
[----:B------:R-:W-:Y:S01]  /*0900*/  IMAD.IADD R9, R9, 0x1, R11 ;  /* 0x0000000109097824 */ /* 0x000fe200078e020b */
[----:B------:R-:W4:Y:S01]  /*0910*/  LDC R24, c[0x0][0x608] ;  /* 0x00018200ff187b82 */ /* 0x000f220000000800 */
[----:B------:R-:W-:-:S03]  /*0920*/  IMAD.MOV.U32 R11, RZ, RZ, -0x1 ;  /* 0xffffffffff0b7424 */ /* 0x000fc600078e00ff */
[-CC-:B0-----:R-:W-:Y:S02]  /*0930*/  SHF.R.U64 R22, R8, R12.reuse, R9.reuse ;  /* 0x0000000c08167219 */ /* 0x181fe40000001209 */
[----:B------:R-:W-:Y:S02]  /*0940*/  I2FP.F32.U32 R8, R3 ;  /* 0x0000000300087245 */ /* 0x000fe40000201000 */
[----:B------:R-:W0:Y:S01]  /*0950*/  LDC R28, c[0x0][0x658] ;  /* 0x00019600ff1c7b82 */ /* 0x000e220000000800 */
[----:B-1----:R-:W-:Y:S01]  /*0960*/  ISETP.NE.U32.AND P0, PT, R30, RZ, PT ;  /* 0x000000ff1e00720c */ /* 0x002fe20003f05070 */
[----:B---3--:R-:W-:Y:S02]  /*0970*/  IMAD.MOV R10, RZ, RZ, -R0 ;  /* 0x000000ffff0a7224 */ /* 0x008fe400078e0a00 */
[----:B------:R-:W-:Y:S01]  /*0980*/  FMUL R8, R8, UR4 ;  /* 0x0000000408087c20 */ /* 0x000fe20008400000 */
[----:B------:R-:W-:Y:S02]  /*0990*/  SHF.R.U32.HI R9, RZ, R12, R9 ;  /* 0x0000000cff097219 */ /* 0x000fe40000011609 */
[----:B------:R-:W-:Y:S01]  /*09a0*/  ISETP.NE.AND.EX P0, PT, R31, RZ, PT, P0 ;  /* 0x000000ff1f00720c */ /* 0x000fe20003f05300 */
[----:B------:R1:W3:Y:S01]  /*09b0*/  F2I.U32.TRUNC.NTZ R15, R8 ;  /* 0x00000008000f7305 */ /* 0x0002e2000020f000 */
[----:B------:R-:W1:Y:S01]  /*09c0*/  LDC R20, c[0x0][0x148] ;  /* 0x00005200ff147b82 */ /* 0x000e620000000800 */
[----:B--2---:R-:W-:-:S07]  /*09d0*/  IMAD R0, R7, R10, R6 ;  /* 0x0000000a07007224 */ /* 0x004fce00078e0206 */
[----:B------:R-:W2:Y:S01]  /*09e0*/  LDC R26, c[0x0][0x600] ;  /* 0x00018000ff1a7b82 */ /* 0x000ea20000000800 */
[-CC-:B----4-:R-:W-:Y:S02]  /*09f0*/  SHF.R.U64 R32, R22, R24.reuse, R9.reuse ;  /* 0x0000001816207219 */ /* 0x190fe40000001209 */
[----:B------:R-:W-:Y:S01]  /*0a00*/  SHF.R.U32.HI R7, RZ, R24, R9 ;  /* 0x00000018ff077219 */ /* 0x000fe20000011609 */
[----:B------:R-:W-:-:S04]  /*0a10*/  IMAD.MOV.U32 R9, RZ, RZ, 0x1 ;  /* 0x00000001ff097424 */ /* 0x000fc800078e00ff */
[----:B------:R-:W4:Y:S01]  /*0a20*/  LDC R21, c[0x0][0x648] ;  /* 0x00019200ff157b82 */ /* 0x000f220000000800 */
[-C--:B0-----:R-:W-:Y:S02]  /*0a30*/  SHF.L.U32 R6, R11, R28.reuse, RZ ;  /* 0x0000001c0b067219 */ /* 0x081fe400000006ff */
[--C-:B------:R-:W-:Y:S02]  /*0a40*/  SHF.R.U64 R24, R32, R28, R7.reuse ;  /* 0x0000001c20187219 */ /* 0x100fe40000001207 */
[----:B------:R-:W-:Y:S02]  /*0a50*/  LOP3.LUT R13, RZ, R6, RZ, 0x33, !PT ;  /* 0x00000006ff0d7212 */ /* 0x000fe400078e33ff */
[-C--:B------:R-:W-:Y:S01]  /*0a60*/  SHF.R.U32.HI R7, RZ, R28.reuse, R7 ;  /* 0x0000001cff077219 */ /* 0x080fe20000011607 */
[----:B------:R-:W0:Y:S01]  /*0a70*/  LDC R23, c[0x0][0x638] ;  /* 0x00018e00ff177b82 */ /* 0x000e220000000800 */
[----:B------:R-:W-:Y:S01]  /*0a80*/  SHF.L.U32 R12, R9, R28, RZ ;  /* 0x0000001c090c7219 */ /* 0x000fe200000006ff */
[----:B------:R-:W-:-:S06]  /*0a90*/  IMAD.MOV.U32 R6, RZ, RZ, R24 ;  /* 0x000000ffff067224 */ /* 0x000fcc00078e0018 */
[----:B------:R-:W0:Y:S01]  /*0aa0*/  LDC R99, c[0x0][0x610] ;  /* 0x00018400ff637b82 */ /* 0x000e220000000800 */
[----:B-1-3--:R-:W-:Y:S05]  /*0ab0*/  @!P0 BRA `(.L_x_6) ;  /* 0x0000000000288947 */ /* 0x00afea0003800000 */
[----:B------:R-:W1:Y:S02]  /*0ac0*/  LDC R11, c[0x0][0x64c] ;  /* 0x00019300ff0b7b82 */ /* 0x000e640000000800 */
[----:B-1----:R-:W-:-:S05]  /*0ad0*/  IADD3 R11, P0, R24, R11, RZ ;  /* 0x0000000b180b7210 */ /* 0x002fca0007f1e0ff */
        /* <DEDUP_REMOVED lines=8> */
.L_x_6:
[----:B----4-:R-:W-:Y:S01]  /*0b60*/  SHF.R.U64 R6, R6, R21, R7 ;  /* 0x0000001506067219 */ /* 0x010fe20000001207 */
[----:B--2---:R-:W-:Y:S01]  /*0b70*/  VIADD R7, R26, 0xffffffff ;  /* 0xffffffff1a077836 */ /* 0x004fe20000000000 */
[----:B------:R-:W-:Y:S01]  /*0b80*/  LOP3.LUT R13, R32, R13, RZ, 0xc0, !PT ;  /* 0x0000000d200d7212 */ /* 0x000fe200078ec0ff */
[----:B------:R-:W-:Y:S02]  /*0b90*/  IMAD.MOV R15, RZ, RZ, -R15 ;  /* 0x000000ffff0f7224 */ /* 0x000fe400078e0a0f */
[----:B------:R-:W-:Y:S02]  /*0ba0*/  IMAD.MOV R8, RZ, RZ, -R6 ;  /* 0x000000ffff087224 */ /* 0x000fe400078e0a06 */
[----:B------:R-:W-:Y:S01]  /*0bb0*/  IMAD R13, R12, R6, R13 ;  /* 0x000000060c0d7224 */ /* 0x000fe200078e020d */
[----:B------:R-:W-:Y:S01]  /*0bc0*/  LOP3.LUT R6, R22, R7, RZ, 0xc0, !PT ;  /* 0x0000000716067212 */ /* 0x000fe200078ec0ff */
[----:B------:R-:W-:Y:S02]  /*0bd0*/  @P3 IMAD R0, R20, R15, R3 ;  /* 0x0000000f14003224 */ /* 0x000fe400078e0203 */
[----:B0-----:R-:W-:-:S02]  /*0be0*/  IMAD R3, R8, R23, R24 ;  /* 0x0000001708037224 */ /* 0x001fc400078e0218 */
[----:B------:R-:W-:Y:S02]  /*0bf0*/  IMAD R99, R13, R99, R0 ;  /* 0x000000630d637224 */ /* 0x000fe400078e0200 */
[----:B------:R-:W-:Y:S02]  /*0c00*/  IMAD R6, R3, R26, R6 ;  /* 0x0000001a03067224 */ /* 0x000fe400078e0206 */
[----:B------:R-:W-:-:S03]  /*0c10*/  IMAD.MOV.U32 R0, RZ, RZ, 0x1 ;  /* 0x00000001ff007424 */ /* 0x000fc600078e00ff */
[----:B------:R-:W-:Y:S02]  /*0c20*/  SEL R98, R6, R99, !P3 ;  /* 0x0000006306627207 */ /* 0x000fe40005800000 */
[----:B------:R-:W-:-:S07]  /*0c30*/  SEL R99, R99, R6, !P3 ;  /* 0x0000000663637207 */ /* 0x000fce0005800000 */
.L_x_4:
[----:B------:R-:W-:-:S08]  /*0c40*/  NOP ;  /* 0x0000000000007918 */ /* 0x000fd00000000000 */
[----:B------:R-:W0:Y:S02]  /*0c50*/  USETMAXREG.TRY_ALLOC.CTAPOOL UP0, 0xe8 ;  /* 0x000000e8000079c8 */ /* 0x000e240008000600 */
[----:B0-----:R-:W-:-:S13]  /*0c60*/  PLOP3.LUT P0, PT, PT, PT, UP0, 0x80, 0x0 ;  /* 0x000000000000781c */ /* 0x001fda0003f0f008 */
[----:B------:R-:W-:Y:S05]  /*0c70*/  @!P0 BRA `(.L_x_4) ;  /* 0xfffffffc00f08947 */ /* 0x000fea000383ffff */
[----:B------:R-:W-:Y:S01]  /*0c80*/  ULDC.64 UR4, c[0x0][0x598] ;  /* 0x0001660000047ab9 */ /* 0x000fe20000000a00 */
[----:B------:R-:W-:Y:S01]  /*0c90*/  ULDC.64 UR38, c[0x0][0x208] ;  /* 0x0000820000267ab9 */ /* 0x000fe20000000a00 */
[----:B------:R-:W-:-:S04]  /*0ca0*/  ISETP.NE.U32.AND P0, PT, RZ, UR4, PT ;  /* 0x00000004ff007c0c */ /* 0x000fc8000bf05070 */
[----:B------:R-:W-:-:S13]  /*0cb0*/  ISETP.NE.AND.EX P0, PT, RZ, UR5, PT, P0 ;  /* 0x00000005ff007c0c */ /* 0x000fda000bf05300 */
[----:B------:R-:W-:Y:S05]  /*0cc0*/  @!P0 BRA `(.L_x_7) ;  /* 0x00000000001c8947 */ /* 0x000fea0003800000 */
[----:B------:R-:W0:Y:S02]  /*0cd0*/  LDC.64 R6, c[0x0][0x598] ;  /* 0x00016600ff067b82 */ /* 0x000e240000000a00 */
[----:B0-----:R-:W2:Y:S02]  /*0ce0*/  LDG.E.64 R6, desc[UR38][R6.64] ;  /* 0x0000002606067981 */ /* 0x001ea4000c1e1b00 */
[----:B--2---:R-:W-:-:S04]  /*0cf0*/  ISETP.NE.U32.AND P0, PT, R6, RZ, PT ;  /* 0x000000ff0600720c */ /* 0x004fc80003f05070 */
[----:B------:R-:W-:-:S13]  /*0d00*/  ISETP.NE.AND.EX P0, PT, R7, RZ, PT, P0 ;  /* 0x000000ff0700720c */ /* 0x000fda0003f05300 */
[----:B------:R-:W-:Y:S05]  /*0d10*/  @!P0 BRA `(.L_x_7) ;  /* 0x0000000000088947 */ /* 0x000fea0003800000 */
[----:B------:R0:W5:Y:S01]  /*0d20*/  LD.E R19, desc[UR38][R6.64] ;  /* 0x0000002606137980 */ /* 0x000162000c101900 */
[----:B------:R-:W-:Y:S05]  /*0d30*/  BRA `(.L_x_8) ;  /* 0x0000000000247947 */ /* 0x000fea0003800000 */
.L_x_7:
[----:B------:R-:W-:Y:S02]  /*0d40*/  ULDC.64 UR4, c[0x0][0x588] ;  /* 0x0001620000047ab9 */ /* 0x000fe40000000a00 */
[----:B------:R-:W-:-:S04]  /*0d50*/  ISETP.NE.U32.AND P0, PT, RZ, UR4, PT ;  /* 0x00000004ff007c0c */ /* 0x000fc8000bf05070 */
[----:B------:R-:W-:-:S13]  /*0d60*/  ISETP.NE.AND.EX P0, PT, RZ, UR5, PT, P0 ;  /* 0x00000005ff007c0c */ /* 0x000fda000bf05300 */
[----:B------:R-:W-:Y:S05]  /*0d70*/  @!P0 BRA `(.L_x_9) ;  /* 0x00000000000c8947 */ /* 0x000fea0003800000 */
[----:B------:R-:W0:Y:S02]  /*0d80*/  LDC.64 R6, c[0x0][0x588] ;  /* 0x00016200ff067b82 */ /* 0x000e240000000a00 */
[----:B0-----:R1:W5:Y:S01]  /*0d90*/  LDG.E R19, desc[UR38][R6.64] ;  /* 0x0000002606137981 */ /* 0x001362000c1e1900 */
[----:B------:R-:W-:Y:S05]  /*0da0*/  BRA `(.L_x_8) ;  /* 0x0000000000087947 */ /* 0x000fea0003800000 */
.L_x_9:
[----:B------:R-:W-:Y:S02]  /*0db0*/  ULDC UR4, c[0x0][0x580] ;  /* 0x0001600000047ab9 */ /* 0x000fe40000000800 */
[----:B------:R-:W-:-:S07]  /*0dc0*/  IMAD.U32 R19, RZ, RZ, UR4 ;  /* 0x00000004ff137e24 */ /* 0x000fce000f8e00ff */
.L_x_8:
[----:B------:R-:W-:Y:S02]  /*0dd0*/  ULDC.64 UR4, c[0x0][0x5a0] ;  /* 0x0001680000047ab9 */ /* 0x000fe40000000a00 */
[----:B------:R-:W-:-:S04]  /*0de0*/  ISETP.NE.U32.AND P0, PT, RZ, UR4, PT ;  /* 0x00000004ff007c0c */ /* 0x000fc8000bf05070 */
[----:B------:R-:W-:-:S13]  /*0df0*/  ISETP.NE.AND.EX P0, PT, RZ, UR5, PT, P0 ;  /* 0x00000005ff007c0c */ /* 0x000fda000bf05300 */
[----:B------:R-:W-:Y:S05]  /*0e00*/  @!P0 BRA `(.L_x_10) ;  /* 0x00000000001c8947 */ /* 0x000fea0003800000 */
[----:B01----:R-:W0:Y:S02]  /*0e10*/  LDC.64 R6, c[0x0][0x5a0] ;  /* 0x00016800ff067b82 */ /* 0x003e240000000a00 */
[----:B0-----:R-:W2:Y:S02]  /*0e20*/  LDG.E.64 R6, desc[UR38][R6.64] ;  /* 0x0000002606067981 */ /* 0x001ea4000c1e1b00 */
[----:B--2---:R-:W-:-:S04]  /*0e30*/  ISETP.NE.U32.AND P0, PT, R6, RZ, PT ;  /* 0x000000ff0600720c */ /* 0x004fc80003f05070 */
[----:B------:R-:W-:-:S13]  /*0e40*/  ISETP.NE.AND.EX P0, PT, R7, RZ, PT, P0 ;  /* 0x000000ff0700720c */ /* 0x000fda0003f05300 */
[----:B------:R-:W-:Y:S05]  /*0e50*/  @!P0 BRA `(.L_x_10) ;  /* 0x0000000000088947 */ /* 0x000fea0003800000 */
[----:B------:R0:W5:Y:S01]  /*0e60*/  LD.E R88, desc[UR38][R6.64] ;  /* 0x0000002606587980 */ /* 0x000162000c101900 */
[----:B------:R-:W-:Y:S05]  /*0e70*/  BRA `(.L_x_11) ;  /* 0x0000000000247947 */ /* 0x000fea0003800000 */
.L_x_10:
[----:B------:R-:W-:Y:S02]  /*0e80*/  ULDC.64 UR4, c[0x0][0x590] ;  /* 0x0001640000047ab9 */ /* 0x000fe40000000a00 */
[----:B------:R-:W-:-:S04]  /*0e90*/  ISETP.NE.U32.AND P0, PT, RZ, UR4, PT ;  /* 0x00000004ff007c0c */ /* 0x000fc8000bf05070 */
[----:B------:R-:W-:-:S13]  /*0ea0*/  ISETP.NE.AND.EX P0, PT, RZ, UR5, PT, P0 ;  /* 0x00000005ff007c0c */ /* 0x000fda000bf05300 */
[----:B------:R-:W-:Y:S05]  /*0eb0*/  @!P0 BRA `(.L_x_12) ;  /* 0x00000000000c8947 */ /* 0x000fea0003800000 */
[----:B------:R-:W2:Y:S02]  /*0ec0*/  LDC.64 R88, c[0x0][0x590] ;  /* 0x00016400ff587b82 */ /* 0x000ea40000000a00 */
[----:B--2---:R2:W5:Y:S01]  /*0ed0*/  LDG.E R88, desc[UR38][R88.64] ;  /* 0x0000002658587981 */ /* 0x004562000c1e1900 */
[----:B------:R-:W-:Y:S05]  /*0ee0*/  BRA `(.L_x_11) ;  /* 0x0000000000087947 */ /* 0x000fea0003800000 */
.L_x_12:
[----:B------:R-:W-:Y:S02]  /*0ef0*/  ULDC UR4, c[0x0][0x584] ;  /* 0x0001610000047ab9 */ /* 0x000fe40000000800 */
[----:B------:R-:W-:-:S07]  /*0f00*/  IMAD.U32 R88, RZ, RZ, UR4 ;  /* 0x00000004ff587e24 */ /* 0x000fce000f8e00ff */
.L_x_11:
[----:B------:R-:W-:-:S13]  /*0f10*/  LOP3.LUT P0, RZ, R0, 0xff, RZ, 0xc0, !PT ;  /* 0x000000ff00ff7812 */ /* 0x000fda000780c0ff */
[----:B------:R-:W-:Y:S05]  /*0f20*/  @!P0 EXIT ;  /* 0x000000000000894d */ /* 0x000fea0003800000 */
[----:B------:R-:W3:Y:S01]  /*0f30*/  LDC R90, c[0x0][0x658] ;  /* 0x00019600ff5a7b82 */ /* 0x000ee20000000800 */
[----:B------:R-:W-:Y:S01]  /*0f40*/  LOP3.LUT R14, R14, 0x1, RZ, 0xc0, !PT ;  /* 0x000000010e0e7812 */ /* 0x000fe200078ec0ff */
[----:B------:R-:W-:Y:S01]  /*0f50*/  ULDC.64 UR6, c[0x0][0x288] ;  /* 0x0000a20000067ab9 */ /* 0x000fe20000000a00 */
[----:B------:R-:W-:Y:S01]  /*0f60*/  SHF.R.U32.HI R0, RZ, 0x2, R4 ;  /* 0x00000002ff007819 */ /* 0x000fe20000011604 */
[----:B------:R-:W-:Y:S01]  /*0f70*/  UIADD3 UR4, UR7, 0x7f, URZ ;  /* 0x0000007f07047890 */ /* 0x000fe2000fffe03f */
[----:B------:R-:W-:Y:S01]  /*0f80*/  SHF.R.U32.HI R5, RZ, 0x1, R5 ;  /* 0x00000001ff057819 */ /* 0x000fe20000011605 */
[----:B------:R-:W-:Y:S01]  /*0f90*/  IMAD.SHL.U32 R3, R14, 0x40, RZ ;  /* 0x000000400e037824 */ /* 0x000fe200078e00ff */
[----:B------:R-:W-:Y:S01]  /*0fa0*/  LOP3.LUT R0, R0, 0x7, RZ, 0xc0, !PT ;  /* 0x0000000700007812 */ /* 0x000fe200078ec0ff */
[----:B------:R-:W4:Y:S01]  /*0fb0*/  LDC R93, c[0x0][0x600] ;  /* 0x00018000ff5d7b82 */ /* 0x000f220000000800 */
[----:B------:R-:W-:Y:S01]  /*0fc0*/  USHF.R.S32.HI UR5, URZ, 0x1f, UR4 ;  /* 0x0000001f3f057899 */ /* 0x000fe20008011404 */
[----:B------:R-:W-:Y:S01]  /*0fd0*/  LOP3.LUT R5, R5, 0x30, RZ, 0xc0, !PT ;  /* 0x0000003005057812 */ /* 0x000fe200078ec0ff */
[----:B01----:R-:W-:Y:S01]  /*0fe0*/  IMAD.MOV.U32 R7, RZ, RZ, 0x1 ;  /* 0x00000001ff077424 */ /* 0x003fe200078e00ff */
[--C-:B------:R-:W-:Y:S01]  /*0ff0*/  LOP3.LUT R22, R3, 0x40, R0.reuse, 0xe2, !PT ;  /* 0x0000004003167812 */ /* 0x100fe200078ee200 */
[----:B------:R-:W-:Y:S01]  /*1000*/  ULEA.HI UR5, UR5, UR4, URZ, 0x7 ;  /* 0x0000000405057291 */ /* 0x000fe2000f8f383f */
[-C--:B------:R-:W-:Y:S01]  /*1010*/  IADD3 R3, RZ, -R5.reuse, -R0 ;  /* 0x80000005ff037210 */ /* 0x080fe20007ffe800 */
[----:B------:R-:W-:Y:S01]  /*1020*/  IMAD.U32 R6, RZ, RZ, UR6 ;  /* 0x00000006ff067e24 */ /* 0x000fe2000f8e00ff */
[----:B------:R-:W-:Y:S01]  /*1030*/  LOP3.LUT R22, R22, R5, RZ, 0xfc, !PT ;  /* 0x0000000516167212 */ /* 0x000fe200078efcff */
[----:B------:R-:W-:Y:S01]  /*1040*/  USHF.R.S32.HI UR43, URZ, 0x7, UR5 ;  /* 0x000000073f2b7899 */ /* 0x000fe20008011405 */
[----:B------:R-:W-:Y:S01]  /*1050*/  IMAD.MOV.U32 R5, RZ, RZ, -0x1 ;  /* 0xffffffffff057424 */ /* 0x000fe200078e00ff */
[----:B--2---:R-:W-:Y:S01]  /*1060*/  LOP3.LUT R89, R4, 0x3, RZ, 0xc0, !PT ;  /* 0x0000000304597812 */ /* 0x004fe200078ec0ff */
[----:B------:R-:W-:Y:S01]  /*1070*/  IMAD R3, R14, -0x40, R3 ;  /* 0xffffffc00e037824 */ /* 0x000fe200078e0203 */
[----:B------:R-:W-:Y:S01]  /*1080*/  UISETP.LT.AND UP0, UPT, UR43, 0x1, UPT ;  /* 0x000000012b00788c */ /* 0x000fe2000bf01270 */
[C---:B------:R-:W-:Y:S01]  /*1090*/  LOP3.LUT R92, R4.reuse, 0x80, RZ, 0xc0, !PT ;  /* 0x00000080045c7812 */ /* 0x040fe200078ec0ff */
[----:B------:R-:W-:Y:S01]  /*10a0*/  ULDC UR4, c[0x0][0x284] ;  /* 0x0000a10000047ab9 */ /* 0x000fe20000000800 */
[-C--:B---3--:R-:W-:Y:S01]  /*10b0*/  SHF.L.U32 R5, R5, R90.reuse, RZ ;  /* 0x0000005a05057219 */ /* 0x088fe200000006ff */
[----:B------:R-:W-:Y:S01]  /*10c0*/  USEL UR44, UR43, 0x1, UP0 ;  /* 0x000000012b2c7887 */ /* 0x000fe20008000000 */
[----:B------:R-:W-:Y:S01]  /*10d0*/  IMAD R89, R89, -0x2, R6 ;  /* 0xfffffffe59597824 */ /* 0x000fe200078e0206 */
[----:B------:R-:W-:Y:S01]  /*10e0*/  SHF.L.U32 R90, R7, R90, RZ ;  /* 0x0000005a075a7219 */ /* 0x000fe200000006ff */
[----:B------:R-:W-:Y:S01]  /*10f0*/  IMAD.SHL.U32 R91, R4, 0x2, RZ ;  /* 0x00000002045b7824 */ /* 0x000fe200078e00ff */
[----:B------:R-:W-:Y:S01]  /*1100*/  SHF.R.U32.HI R92, RZ, 0x7, R92 ;  /* 0x00000007ff5c7819 */ /* 0x000fe2000001165c */
[----:B------:R-:W-:Y:S01]  /*1110*/  VIADD R95, R3, UR4 ;  /* 0x00000004035f7c36 */ /* 0x000fe20008000000 */
[----:B------:R-:W-:Y:S01]  /*1120*/  LOP3.LUT R94, RZ, R5, RZ, 0x33, !PT ;  /* 0x00000005ff5e7212 */ /* 0x000fe200078e33ff */
[----:B----4-:R-:W-:Y:S01]  /*1130*/  VIADD R93, R93, 0xffffffff ;  /* 0xffffffff5d5d7836 */ /* 0x010fe20000000000 */
[----:B------:R-:W-:Y:S01]  /*1140*/  UIADD3 UR44, UR43, -UR44, URZ ;  /* 0x8000002c2b2c7290 */ /* 0x000fe2000fffe03f */
[----:B------:R-:W-:Y:S01]  /*1150*/  IMAD.MOV.U32 R23, RZ, RZ, RZ ;  /* 0x000000ffff177224 */ /* 0x000fe200078e00ff */
[----:B------:R-:W-:Y:S01]  /*1160*/  UMOV UR40, URZ ;  /* 0x0000003f00287c82 */ /* 0x000fe20008000000 */
[----:B------:R-:W-:-:S09]  /*1170*/  UMOV UR41, URZ ;  /* 0x0000003f00297c82 */ /* 0x000fd20008000000 */
.L_x_162:
[----:B0-----:R-:W0:Y:S01]  /*1180*/  SHFL.IDX PT, R0, R92, RZ, 0x1f ;  /* 0x00001fff5c007589 */ /* 0x001e2200000e0000 */
[----:B-1----:R-:W1:Y:S01]  /*1190*/  S2UR UR7, SR_CgaCtaId ;  /* 0x00000000000779c3 */ /* 0x002e620000008800 */
[----:B------:R-:W-:Y:S01]  /*11a0*/  UMOV UR6, 0x400 ;  /* 0x0000040000067882 */ /* 0x000fe20000000000 */
[----:B0-----:R-:W-:Y:S01]  /*11b0*/  R2UR UR4, R0 ;  /* 0x00000000000472ca */ /* 0x001fe200000e0000 */
[----:B-1----:R-:W-:-:S12]  /*11c0*/  ULEA UR6, UR7, UR6, 0x18 ;  /* 0x0000000607067291 */ /* 0x002fd8000f8ec03f */
[----:B------:R-:W-:-:S04]  /*11d0*/  ULEA.HI UR5, UR4, UR4, URZ, 0x1 ;  /* 0x0000000404057291 */ /* 0x000fc8000f8f083f */
[----:B------:R-:W-:-:S04]  /*11e0*/  ULOP3.LUT UR5, UR5, 0x7fffe, URZ, 0xc0, !UPT ;  /* 0x0007fffe05057892 */ /* 0x000fc8000f8ec03f */
[----:B------:R-:W-:-:S03]  /*11f0*/  UIADD3 UR5, UR4, -UR5, URZ ;  /* 0x8000000504057290 */ /* 0x000fc6000fffe03f */
[----:B------:R-:W-:Y:S01]  /*1200*/  ULDC UR4, c[0x0][0x28c] ;  /* 0x0000a30000047ab9 */ /* 0x000fe20000000800 */
[----:B------:R-:W-:Y:S01]  /*1210*/  ULEA UR5, UR5, UR6, 0xd ;  /* 0x0000000605057291 */ /* 0x000fe2000f8e683f */
[----:B------:R-:W-:-:S03]  /*1220*/  ISETP.LT.AND P0, PT, RZ, UR4, PT ;  /* 0x00000004ff007c0c */ /* 0x000fc6000bf01270 */
[----:B------:R-:W-:-:S04]  /*1230*/  UIADD3 UR5, UR5, 0x100, URZ ;  /* 0x0000010005057890 */ /* 0x000fc8000fffe03f */
[----:B------:R-:W-:-:S04]  /*1240*/  USHF.R.U32.HI UR5, URZ, 0x4, UR5 ;  /* 0x000000043f057899 */ /* 0x000fc80008011605 */
[----:B------:R-:W-:-:S04]  /*1250*/  ULOP3.LUT UR5, UR5, 0x3fff, URZ, 0xc0, !UPT ;  /* 0x00003fff05057892 */ /* 0x000fc8000f8ec03f */
[----:B------:R-:W-:Y:S01]  /*1260*/  ULOP3.LUT UR45, UR5, 0x10000, URZ, 0xfc, !UPT ;  /* 0x00010000052d7892 */ /* 0x000fe2000f8efc3f */
[----:B----4-:R-:W-:Y:S11]  /*1270*/  @P0 BRA `(.L_x_13) ;  /* 0x0000000000400947 */ /* 0x010ff60003800000 */
[----:B------:R-:W-:Y:S01]  /*1280*/  MOV R0, 0x0 ;  /* 0x0000000000007802 */ /* 0x000fe20000000f00 */
[----:B------:R-:W-:Y:S01]  /*1290*/  ULDC.64 UR4, c[0x4][0x68] ;  /* 0x01001a0000047ab9 */ /* 0x000fe20000000a00 */
[----:B------:R-:W-:Y:S01]  /*12a0*/  ULDC.64 UR6, c[0x4][0x8] ;  /* 0x0100020000067ab9 */ /* 0x000fe20000000a00 */
[----:B------:R-:W-:Y:S01]  /*12b0*/  IMAD.U32 R4, RZ, RZ, UR4 ;  /* 0x00000004ff047e24 */ /* 0x000fe2000f8e00ff */
[----:B------:R0:W1:Y:S01]  /*12c0*/  LDC.64 R14, c[0x4][R0] ;  /* 0x01000000000e7b82 */ /* 0x0000620000000a00 */
[----:B------:R-:W-:Y:S01]  /*12d0*/  IMAD.U32 R5, RZ, RZ, UR5 ;  /* 0x00000005ff057e24 */ /* 0x000fe2000f8e00ff */
[----:B------:R-:W-:Y:S01]  /*12e0*/  ULDC.64 UR4, c[0x4][0x70] ;  /* 0x01001c0000047ab9 */ /* 0x000fe20000000a00 */
[----:B------:R-:W-:Y:S02]  /*12f0*/  IMAD.U32 R10, RZ, RZ, UR6 ;  /* 0x00000006ff0a7e24 */ /* 0x000fe4000f8e00ff */
[----:B------:R-:W-:Y:S02]  /*1300*/  IMAD.U32 R6, RZ, RZ, UR4 ;  /* 0x00000004ff067e24 */ /* 0x000fe4000f8e00ff */
[----:B------:R-:W-:-:S02]  /*1310*/  IMAD.U32 R7, RZ, RZ, UR5 ;  /* 0x00000005ff077e24 */ /* 0x000fc4000f8e00ff */
[----:B------:R-:W-:Y:S02]  /*1320*/  IMAD.U32 R11, RZ, RZ, UR7 ;  /* 0x00000007ff0b7e24 */ /* 0x000fe4000f8e00ff */
[----:B------:R-:W-:Y:S02]  /*1330*/  IMAD.MOV.U32 R8, RZ, RZ, 0x1e1 ;  /* 0x000001e1ff087424 */ /* 0x000fe400078e00ff */
[----:B------:R-:W-:Y:S02]  /*1340*/  IMAD.MOV.U32 R12, RZ, RZ, 0x1 ;  /* 0x00000001ff0c7424 */ /* 0x000fe400078e00ff */
[----:B0-----:R-:W-:-:S07]  /*1350*/  IMAD.MOV.U32 R13, RZ, RZ, RZ ;  /* 0x000000ffff0d7224 */ /* 0x001fce00078e00ff */
[----:B------:R-:W-:-:S07]  /*1360*/  LEPC R20, `(.L_x_13) ;  /* 0x000000001014794e */ /* 0x000fce0000000000 */
[----:B-1---5:R-:W-:Y:S05]  /*1370*/  CALL.ABS.NOINC R14 ;  /* 0x000000000e007343 */ /* 0x022fea0003c00000 */
.L_x_13:
[----:B------:R-:W-:-:S04]  /*1380*/  LOP3.LUT R0, R18, 0x1, RZ, 0xfc, !PT ;  /* 0x0000000112007812 */ /* 0x000fc800078efcff */
[----:B------:R-:W-:-:S13]  /*1390*/  ISETP.NE.AND P0, PT, R0, 0x3, PT ;  /* 0x000000030000780c */ /* 0x000fda0003f05270 */
[----:B------:R-:W-:Y:S05]  /*13a0*/  @!P0 BRA `(.L_x_14) ;  /* 0x0000000000048947 */ /* 0x000fea0003800000 */
[----:B------:R-:W-:Y:S01]  /*13b0*/  BPT.TRAP 0x1 ;  /* 0x000000040000795c */ /* 0x000fe20000300000 */
.L_x_14:
[----:B------:R-:W0:Y:S01]  /*13c0*/  S2UR UR5, SR_CgaCtaId ;  /* 0x00000000000579c3 */ /* 0x000e220000008800 */
[----:B------:R-:W-:Y:S01]  /*13d0*/  UMOV UR4, 0x400 ;  /* 0x0000040000047882 */ /* 0x000fe20000000000 */
[----:B------:R-:W-:Y:S02]  /*13e0*/  IMAD.U32 R0, RZ, RZ, UR40 ;  /* 0x00000028ff007e24 */ /* 0x000fe4000f8e00ff */
[----:B------:R-:W-:-:S03]  /*13f0*/  IMAD.U32 R3, RZ, RZ, UR41 ;  /* 0x00000029ff037e24 */ /* 0x000fc6000f8e00ff */
[----:B------:R-:W-:Y:S01]  /*1400*/  SHF.L.U32 R0, R0, 0x1f, RZ ;  /* 0x0000001f00007819 */ /* 0x000fe200000006ff */
[----:B0-----:R-:W-:-:S06]  /*1410*/  ULEA UR4, UR5, UR4, 0x18 ;  /* 0x0000000405047291 */ /* 0x001fcc000f8ec03f */
[----:B------:R-:W-:-:S04]  /*1420*/  IMAD.U32 R6, RZ, RZ, UR4 ;  /* 0x00000004ff067e24 */ /* 0x000fc8000f8e00ff */
[----:B------:R-:W-:-:S04]  /*1430*/  IMAD R3, R3, 0x8, R6 ;  /* 0x0000000803037824 */ /* 0x000fc800078e0206 */
[----:B------:R0:W1:Y:S01]  /*1440*/  SYNCS.PHASECHK.TRANS64.TRYWAIT P1, [R3+URZ], R0 ;  /* 0x00000000030075a7 */ /* 0x000062000802017f */
[----:B------:R-:W-:Y:S05]  /*1450*/  @!P0 BRA `(.L_x_15) ;  /* 0x0000000000048947 */ /* 0x000fea0003800000 */
[----:B------:R-:W-:Y:S01]  /*1460*/  BPT.TRAP 0x1 ;  /* 0x000000040000795c */ /* 0x000fe20000300000 */
.L_x_15:
[----:B------:R-:W-:-:S05]  /*1470*/  IMAD.U32 R4, RZ, RZ, UR44 ;  /* 0x0000002cff047e24 */ /* 0x000fca000f8e00ff */
[----:B------:R-:W-:Y:S01]  /*1480*/  ISETP.GE.AND P2, PT, R4, 0x1, PT ;  /* 0x000000010400780c */ /* 0x000fe20003f46270 */
[----:B-1----:R-:W-:-:S12]  /*1490*/  @P1 BRA `(.L_x_16) ;  /* 0x0000000000081947 */ /* 0x002fd80003800000 */
[----:B------:R-:W1:Y:S02]  /*14a0*/  SYNCS.PHASECHK.TRANS64.TRYWAIT P1, [R3+URZ], R0 ;  /* 0x00000000030075a7 */ /* 0x000e64000802017f */
[----:B-1----:R-:W-:Y:S05]  /*14b0*/  @!P1 BRA `(.L_x_17) ;  /* 0x0000005400f89947 */ /* 0x002fea0003800000 */
.L_x_16:
[----:B------:R-:W-:Y:S05]  /*14c0*/  WARPSYNC.ALL ;  /* 0x0000000000007948 */ /* 0x000fea0003800000 */
[----:B------:R-:W-:Y:S01]  /*14d0*/  R2UR UR4, R6 ;  /* 0x00000000060472ca */ /* 0x000fe200000e0000 */
[----:B------:R-:W-:Y:S01]  /*14e0*/  ULEA UR5, UR41, UR45, 0xa ;  /* 0x0000002d29057291 */ /* 0x000fe2000f8e503f */
[----:B------:R-:W-:Y:S01]  /*14f0*/  WARPGROUP.ARRIVE ;  /* 0x00000000000079c5 */ /* 0x000fe20000000000 */
[----:B------:R-:W-:Y:S01]  /*1500*/  UMOV UR9, 0x40000040 ;  /* 0x4000004000097882 */ /* 0x000fe20000000000 */
[----:B------:R-:W-:-:S04]  /*1510*/  UMOV UR11, 0x40000040 ;  /* 0x40000040000b7882 */ /* 0x000fc80000000000 */
[----:B------:R-:W-:-:S05]  /*1520*/  UMOV UR8, UR5 ;  /* 0x0000000500087c82 */ /* 0x000fca0008000000 */
[----:B------:R-:W-:-:S04]  /*1530*/  UIADD3 UR4, UR4, 0x10100, URZ ;  /* 0x0001010004047890 */ /* 0x000fc8000fffe03f */
[----:B------:R-:W-:-:S04]  /*1540*/  USHF.R.U32.HI UR4, URZ, 0x4, UR4 ;  /* 0x000000043f047899 */ /* 0x000fc80008011604 */
[----:B------:R-:W-:-:S04]  /*1550*/  ULOP3.LUT UR4, UR4, 0x3fff, URZ, 0xc0, !UPT ;  /* 0x00003fff04047892 */ /* 0x000fc8000f8ec03f */
[----:B------:R-:W-:-:S04]  /*1560*/  ULOP3.LUT UR4, UR4, 0x10000, URZ, 0xfc, !UPT ;  /* 0x0001000004047892 */ /* 0x000fc8000f8efc3f */
[----:B------:R-:W-:-:S07]  /*1570*/  ULEA UR6, UR41, UR4, 0xa ;  /* 0x0000000429067291 */ /* 0x000fce000f8e503f */
[----:B------:R-:W-:Y:S02]  /*1580*/  UMOV UR10, UR6 ;  /* 0x00000006000a7c82 */ /* 0x000fe40008000000 */
[----:B------:R-:W-:Y:S01]  /*1590*/  IGMMA.64x128x32.S8.S8 R24, gdesc[UR8], RZ, !UPT, gsb0 ;  /* 0x03600000081879f1 */ /* 0x000fe2000c0410ff */
[----:B------:R-:W-:Y:S02]  /*15a0*/  UIADD3 UR8, UR5, 0x2, URZ ;  /* 0x0000000205087890 */ /* 0x000fe4000fffe03f */
[----:B------:R-:W-:Y:S01]  /*15b0*/  UIADD3 UR10, UR6, 0x2, URZ ;  /* 0x00000002060a7890 */ /* 0x000fe2000fffe03f */
[----:B------:R-:W-:Y:S01]  /*15c0*/  UMOV UR9, 0x40000040 ;  /* 0x4000004000097882 */ /* 0x000fe20000000000 */
[----:B------:R-:W-:Y:S01]  /*15d0*/  UMOV UR11, 0x40000040 ;  /* 0x40000040000b7882 */ /* 0x000fe20000000000 */
[----:B------:R-:W-:Y:S02]  /*15e0*/  WARPGROUP.DEPBAR.LE gsb0, 0x0 ;  /* 0x00008000000079c5 */ /* 0x000fe40000010000 */
[----:B------:R-:W-:-:S06]  /*15f0*/  WARPGROUP.ARRIVE ;  /* 0x00000000000079c5 */ /* 0x000fcc0000000000 */
[----:B------:R-:W-:Y:S01]  /*1600*/  IGMMA.64x128x32.S8.S8 R24, gdesc[UR8], R24, gsb0 ;  /* 0x03600000081879f1 */ /* 0x000fe20008041018 */
        /* <DEDUP_REMOVED lines=13> */
[----:B------:R-:W-:Y:S03]  /*16e0*/  IGMMA.64x128x32.S8.S8 R24, gdesc[UR8], R24, gsb0 ;  /* 0x03600000081879f1 */ /* 0x000fe60008041018 */
[----:B------:R-:W-:Y:S02]  /*16f0*/  WARPGROUP.DEPBAR.LE gsb0, 0x0 ;  /* 0x00008000000079c5 */ /* 0x000fe40000010000 */
[----:B------:R-:W-:Y:S05]  /*1700*/  @!P2 BRA `(.L_x_18) ;  /* 0x000000040024a947 */ /* 0x000fea0003800000 */
[----:B------:R-:W-:Y:S01]  /*1710*/  UIADD3 UR5, UR41, 0x1, URZ ;  /* 0x0000000129057890 */ /* 0x000fe2000fffe03f */
[----:B01----:R-:W-:Y:S02]  /*1720*/  IMAD.U32 R0, RZ, RZ, UR44 ;  /* 0x0000002cff007e24 */ /* 0x003fe4000f8e00ff */
[----:B------:R-:W-:Y:S01]  /*1730*/  IMAD.U32 R3, RZ, RZ, UR41 ;  /* 0x00000029ff037e24 */ /* 0x000fe2000f8e00ff */
[----:B------:R-:W-:-:S04]  /*1740*/  UISETP.NE.AND UP0, UPT, UR5, 0x4, UPT ;  /* 0x000000040500788c */ /* 0x000fc8000bf05270 */
[----:B------:R-:W-:Y:S02]  /*1750*/  USEL UR6, URZ, 0x1, UP0 ;  /* 0x000000013f067887 */ /* 0x000fe40008000000 */
[----:B------:R-:W-:Y:S02]  /*1760*/  USEL UR5, UR5, URZ, UP0 ;  /* 0x0000003f05057287 */ /* 0x000fe40008000000 */
[----:B------:R-:W-:-:S06]  /*1770*/  ULOP3.LUT UR6, UR40, UR6, URZ, 0x3c, !UPT ;  /* 0x0000000628067292 */ /* 0x000fcc000f8e3c3f */
[----:B------:R-:W-:-:S07]  /*1780*/  IMAD.U32 R7, RZ, RZ, UR6 ;  /* 0x00000006ff077e24 */ /* 0x000fce000f8e00ff */
.L_x_25:
[----:B0-----:R-:W-:Y:S05]  /*1790*/  @!P0 BRA `(.L_x_19) ;  /* 0x0000000000048947 */ /* 0x001fea0003800000 */
[----:B------:R-:W-:Y:S01]  /*17a0*/  BPT.TRAP 0x1 ;  /* 0x000000040000795c */ /* 0x000fe20000300000 */
.L_x_19:
[----:B------:R-:W0:Y:S01]  /*17b0*/  S2UR UR7, SR_CgaCtaId ;  /* 0x00000000000779c3 */ /* 0x000e220000008800 */
[----:B------:R-:W-:Y:S01]  /*17c0*/  UMOV UR6, 0x400 ;  /* 0x0000040000067882 */ /* 0x000fe20000000000 */
[----:B------:R-:W-:Y:S01]  /*17d0*/  IMAD.U32 R5, RZ, RZ, UR5 ;  /* 0x00000005ff057e24 */ /* 0x000fe2000f8e00ff */
[----:B------:R-:W-:Y:S01]  /*17e0*/  SHF.L.U32 R4, R7, 0x1f, RZ ;  /* 0x0000001f07047819 */ /* 0x000fe200000006ff */
[----:B0-----:R-:W-:-:S06]  /*17f0*/  ULEA UR6, UR7, UR6, 0x18 ;  /* 0x0000000607067291 */ /* 0x001fcc000f8ec03f */
[----:B------:R-:W-:-:S04]  /*1800*/  IMAD.U32 R6, RZ, RZ, UR6 ;  /* 0x00000006ff067e24 */ /* 0x000fc8000f8e00ff */
[----:B------:R-:W-:-:S04]  /*1810*/  IMAD R5, R5, 0x8, R6 ;  /* 0x0000000805057824 */ /* 0x000fc800078e0206 */
[----:B------:R0:W1:Y:S01]  /*1820*/  SYNCS.PHASECHK.TRANS64.TRYWAIT P1, [R5+URZ], R4 ;  /* 0x00000004050075a7 */ /* 0x000062000802017f */
[----:B------:R-:W-:Y:S05]  /*1830*/  @!P0 BRA `(.L_x_20) ;  /* 0x0000000000048947 */ /* 0x000fea0003800000 */
[----:B------:R-:W-:Y:S01]  /*1840*/  BPT.TRAP 0x1 ;  /* 0x000000040000795c */ /* 0x000fe20000300000 */
.L_x_20:
[----:B-1----:R-:W-:Y:S05]  /*1850*/  @P1 BRA `(.L_x_21) ;  /* 0x0000000000081947 */ /* 0x002fea0003800000 */
[----:B------:R-:W1:Y:S02]  /*1860*/  SYNCS.PHASECHK.TRANS64.TRYWAIT P1, [R5+URZ], R4 ;  /* 0x00000004050075a7 */ /* 0x000e64000802017f */
[----:B-1----:R-:W-:Y:S05]  /*1870*/  @!P1 BRA `(.L_x_22) ;  /* 0x00000054001c9947 */ /* 0x002fea0003800000 */
.L_x_21:
[----:B------:R-:W-:Y:S01]  /*1880*/  ULEA UR6, UR5, UR45, 0xa ;  /* 0x0000002d05067291 */ /* 0x000fe2000f8e503f */
[----:B------:R-:W-:Y:S01]  /*1890*/  WARPGROUP.ARRIVE ;  /* 0x00000000000079c5 */ /* 0x000fe20000000000 */
[----:B------:R-:W-:Y:S01]  /*18a0*/  ULEA UR7, UR5, UR4, 0xa ;  /* 0x0000000405077291 */ /* 0x000fe2000f8e503f */
[----:B------:R-:W-:Y:S01]  /*18b0*/  UMOV UR9, 0x40000040 ;  /* 0x4000004000097882 */ /* 0x000fe20000000000 */
[----:B------:R-:W-:-:S03]  /*18c0*/  UMOV UR11, 0x40000040 ;  /* 0x40000040000b7882 */ /* 0x000fc60000000000 */
[----:B------:R-:W-:Y:S02]  /*18d0*/  UMOV UR8, UR6 ;  /* 0x0000000600087c82 */ /* 0x000fe40008000000 */
[----:B------:R-:W-:Y:S02]  /*18e0*/  UMOV UR10, UR7 ;  /* 0x00000007000a7c82 */ /* 0x000fe40008000000 */
[----:B------:R-:W-:Y:S01]  /*18f0*/  IGMMA.64x128x32.S8.S8 R24, gdesc[UR8], R24, gsb0 ;  /* 0x03600000081879f1 */ /* 0x000fe20008041018 */
[----:B------:R-:W-:Y:S02]  /*1900*/  UIADD3 UR8, UR6, 0x2, URZ ;  /* 0x0000000206087890 */ /* 0x000fe4000fffe03f */
[----:B------:R-:W-:Y:S01]  /*1910*/  UIADD3 UR10, UR7, 0x2, URZ ;  /* 0x00000002070a7890 */ /* 0x000fe2000fffe03f */
[----:B------:R-:W-:Y:S01]  /*1920*/  UMOV UR9, 0x40000040 ;  /* 0x4000004000097882 */ /* 0x000fe20000000000 */
[----:B------:R-:W-:Y:S01]  /*1930*/  UMOV UR11, 0x40000040 ;  /* 0x40000040000b7882 */ /* 0x000fe20000000000 */
[----:B------:R-:W-:-:S02]  /*1940*/  WARPGROUP.DEPBAR.LE gsb0, 0x0 ;  /* 0x00008000000079c5 */ /* 0x000fc40000010000 */
        /* <DEDUP_REMOVED lines=18> */
[----:B------:R-:W-:Y:S01]  /*1a70*/  BPT.TRAP 0x1 ;  /* 0x000000040000795c */ /* 0x000fe20000300000 */
.L_x_23:
[----:B01----:R-:W-:Y:S01]  /*1a80*/  IMAD R4, R3, 0x8, R6 ;  /* 0x0000000803047824 */ /* 0x003fe200078e0206 */
[----:B------:R-:W-:-:S03]  /*1a90*/  ISETP.GT.U32.AND P1, PT, R18, 0x1, PT ;  /* 0x000000011200780c */ /* 0x000fc60003f24070 */
[----:B------:R-:W-:-:S05]  /*1aa0*/  VIADD R4, R4, 0x20 ;  /* 0x0000002004047836 */ /* 0x000fca0000000000 */
[----:B------:R-:W-:-:S04]  /*1ab0*/  PRMT R4, RZ, 0x654, R4 ;  /* 0x00000654ff047816 */ /* 0x000fc80000000004 */
[----:B------:R0:W-:Y:S01]  /*1ac0*/  SYNCS.ARRIVE.TRANS64.RED.A1T0 RZ, [R4+URZ], RZ ;  /* 0x000000ff04ff79a7 */ /* 0x0001e2000810043f */
[----:B------:R-:W-:Y:S05]  /*1ad0*/  @P1 BRA `(.L_x_24) ;  /* 0x0000000000041947 */ /* 0x000fea0003800000 */
[----:B------:R-:W-:Y:S01]  /*1ae0*/  BPT.TRAP 0x1 ;  /* 0x000000040000795c */ /* 0x000fe20000300000 */
.L_x_24:
[----:B------:R-:W-:Y:S01]  /*1af0*/  UIADD3 UR5, UR5, 0x1, URZ ;  /* 0x0000000105057890 */ /* 0x000fe2000fffe03f */
[C---:B------:R-:W-:Y:S01]  /*1b00*/  ISETP.GT.AND P2, PT, R0.reuse, 0x1, PT ;  /* 0x000000010000780c */ /* 0x040fe20003f44270 */
[----:B------:R-:W-:Y:S02]  /*1b10*/  VIADD R3, R3, 0x1 ;  /* 0x0000000103037836 */ /* 0x000fe40000000000 */
[----:B------:R-:W-:Y:S01]  /*1b20*/  UISETP.NE.AND UP0, UPT, UR5, 0x4, UPT ;  /* 0x000000040500788c */ /* 0x000fe2000bf05270 */
[----:B------:R-:W-:Y:S02]  /*1b30*/  VIADD R0, R0, 0xffffffff ;  /* 0xffffffff00007836 */ /* 0x000fe40000000000 */
[C---:B------:R-:W-:Y:S01]  /*1b40*/  ISETP.NE.AND P1, PT, R3.reuse, 0x4, PT ;  /* 0x000000040300780c */ /* 0x040fe20003f25270 */
[----:B------:R-:W-:Y:S02]  /*1b50*/  USEL UR6, URZ, 0x1, UP0 ;  /* 0x000000013f067887 */ /* 0x000fe40008000000 */
[----:B------:R-:W-:Y:S01]  /*1b60*/  USEL UR5, UR5, URZ, UP0 ;  /* 0x0000003f05057287 */ /* 0x000fe20008000000 */
[----:B------:R-:W-:-:S03]  /*1b70*/  SEL R3, R3, RZ, P1 ;  /* 0x000000ff03037207 */ /* 0x000fc60000800000 */
[----:B------:R-:W-:Y:S01]  /*1b80*/  LOP3.LUT R7, R7, UR6, RZ, 0x3c, !PT ;  /* 0x0000000607077c12 */ /* 0x000fe2000f8e3cff */
[----:B------:R-:W-:Y:S07]  /*1b90*/  @P2 BRA `(.L_x_25) ;  /* 0xfffffff800fc2947 */ /* 0x000fee000383ffff */
.L_x_18:
[----:B01----:R-:W0:Y:S02]  /*1ba0*/  LDC R0, c[0x0][0x28c] ;  /* 0x0000a300ff007b82 */ /* 0x003e240000000800 */
[----:B0-----:R-:W-:-:S13]  /*1bb0*/  ISETP.GE.AND P1, PT, R0, 0x1, PT ;  /* 0x000000010000780c */ /* 0x001fda0003f26270 */
[----:B------:R-:W-:Y:S05]  /*1bc0*/  @!P1 BRA `(.L_x_26) ;  /* 0x0000000000309947 */ /* 0x000fea0003800000 */
[----:B------:R-:W-:Y:S05]  /*1bd0*/  @!P0 BRA `(.L_x_27) ;  /* 0x0000000000048947 */ /* 0x000fea0003800000 */
[----:B------:R-:W-:Y:S01]  /*1be0*/  BPT.TRAP 0x1 ;  /* 0x000000040000795c */ /* 0x000fe20000300000 */
.L_x_27:
[----:B------:R-:W-:Y:S01]  /*1bf0*/  UIADD3 UR4, UR44, UR41, URZ ;  /* 0x000000292c047290 */ /* 0x000fe2000fffe03f */
[----:B------:R-:W-:-:S03]  /*1c00*/  ISETP.GT.U32.AND P0, PT, R18, 0x1, PT ;  /* 0x000000011200780c */ /* 0x000fc60003f04070 */
[----:B------:R-:W-:-:S04]  /*1c10*/  USHF.L.U32 UR4, UR4, 0x3, URZ ;  /* 0x0000000304047899 */ /* 0x000fc8000800063f */
[----:B------:R-:W-:-:S06]  /*1c20*/  ULOP3.LUT UR4, UR4, 0x18, URZ, 0xc0, !UPT ;  /* 0x0000001804047892 */ /* 0x000fcc000f8ec03f */
[----:B------:R-:W-:-:S05]  /*1c30*/  IMAD.U32 R3, RZ, RZ, UR4 ;  /* 0x00000004ff037e24 */ /* 0x000fca000f8e00ff */
[----:B------:R-:W-:-:S04]  /*1c40*/  IADD3 R0, R6, 0x20, R3 ;  /* 0x0000002006007810 */ /* 0x000fc80007ffe003 */
[----:B------:R-:W-:-:S04]  /*1c50*/  PRMT R0, RZ, 0x654, R0 ;  /* 0x00000654ff007816 */ /* 0x000fc80000000000 */
[----:B------:R0:W-:Y:S01]  /*1c60*/  SYNCS.ARRIVE.TRANS64.RED.A1T0 RZ, [R0+URZ], RZ ;  /* 0x000000ff00ff79a7 */ /* 0x0001e2000810043f */
[----:B------:R-:W-:Y:S05]  /*1c70*/  @P0 BRA `(.L_x_26) ;  /* 0x0000000000040947 */ /* 0x000fea0003800000 */
[----:B------:R-:W-:Y:S01]  /*1c80*/  BPT.TRAP 0x1 ;  /* 0x000000040000795c */ /* 0x000fe20000300000 */
.L_x_26:
[----:B------:R-:W-:Y:S01]  /*1c90*/  IMAD.SHL.U32 R98, R98, 0x80, RZ ;  /* 0x0000008062627824 */ /* 0x000fe200078e00ff */
[----:B------:R-:W-:Y:S01]  /*1ca0*/  ULDC UR4, c[0x0][0x288] ;  /* 0x0000a20000047ab9 */ /* 0x000fe20000000800 */
[----:B------:R-:W-:Y:S02]  /*1cb0*/  IMAD.SHL.U32 R10, R99, 0x80, RZ ;  /* 0x00000080630a7824 */ /* 0x000fe400078e00ff */
[----:B0-----:R-:W-:Y:S01]  /*1cc0*/  IMAD.MOV.U32 R0, RZ, RZ, -0x1 ;  /* 0xffffffffff007424 */ /* 0x001fe200078e00ff */
[----:B------:R-:W-:Y:S01]  /*1cd0*/  ISETP.GE.AND P0, PT, R98, UR4, PT ;  /* 0x0000000462007c0c */ /* 0x000fe2000bf06270 */
[----:B------:R-:W-:-:S03]  /*1ce0*/  ULDC UR4, c[0x0][0x284] ;  /* 0x0000a10000047ab9 */ /* 0x000fc60000000800 */
[----:B------:R-:W-:-:S13]  /*1cf0*/  ISETP.GE.OR P0, PT, R10, UR4, P0 ;  /* 0x000000040a007c0c */ /* 0x000fda0008706670 */
[----:B------:R-:W-:Y:S05]  /*1d00*/  @P0 BRA `(.L_x_28) ;  /* 0x0000003000c80947 */ /* 0x000fea0003800000 */
[----:B------:R-:W0:Y:S01]  /*1d10*/  LDC.64 R12, c[0x0][0x5c8] ;  /* 0x00017200ff0c7b82 */ /* 0x000e220000000a00 */
[----:B------:R-:W-:Y:S01]  /*1d20*/  SHF.R.S32.HI R11, RZ, 0x1f, R97 ;  /* 0x0000001fff0b7819 */ /* 0x000fe20000011461 */
[----:B------:R-:W-:Y:S01]  /*1d30*/  ULDC.64 UR4, c[0x0][0x5d0] ;  /* 0x0001740000047ab9 */ /* 0x000fe20000000a00 */
[----:B------:R-:W-:Y:S01]  /*1d40*/  LOP3.LUT R8, R98, 0x6, R91, 0xf8, !PT ;  /* 0x0000000662087812 */ /* 0x000fe200078ef85b */
[----:B------:R-:W-:Y:S01]  /*1d50*/  IMAD.WIDE R14, R99, 0x80, R22 ;  /* 0x00000080630e7825 */ /* 0x000fe200078e0216 */
[----:B------:R-:W-:Y:S02]  /*1d60*/  BSSY B0, `(.L_x_28) ;  /* 0x000032c000007945 */ /* 0x000fe40003800000 */
[----:B------:R-:W-:Y:S01]  /*1d70*/  SHF.R.S32.HI R9, RZ, 0x1f, R8 ;  /* 0x0000001fff097819 */ /* 0x000fe20000011408 */
[----:B------:R-:W-:Y:S02]  /*1d80*/  IMAD R4, R11, UR4, RZ ;  /* 0x000000040b047c24 */ /* 0x000fe4000f8e02ff */
[----:B------:R-:W-:-:S02]  /*1d90*/  IMAD.IADD R102, R95, 0x1, -R10 ;  /* 0x000000015f667824 */ /* 0x000fc400078e0a0a */
[C---:B------:R-:W-:Y:S02]  /*1da0*/  IMAD R3, R97.reuse, UR5, R4 ;  /* 0x0000000561037c24 */ /* 0x040fe4000f8e0204 */
[----:B------:R-:W-:Y:S01]  /*1db0*/  IMAD.WIDE.U32 R4, R97, UR4, R8 ;  /* 0x0000000461047c25 */ /* 0x000fe2000f8e0008 */
[----:B------:R-:W-:-:S03]  /*1dc0*/  ULDC.64 UR4, c[0x0][0x5c0] ;  /* 0x0001700000047ab9 */ /* 0x000fc60000000a00 */
[----:B------:R-:W-:Y:S02]  /*1dd0*/  IMAD.IADD R5, R5, 0x1, R3 ;  /* 0x0000000105057824 */ /* 0x000fe400078e0203 */
[-C--:B0-----:R-:W-:Y:S02]  /*1de0*/  IMAD R3, R15, R12.reuse, RZ ;  /* 0x0000000c0f037224 */ /* 0x081fe400078e02ff */
[----:B------:R-:W-:-:S04]  /*1df0*/  IMAD.WIDE.U32 R4, R14, R12, R4 ;  /* 0x0000000c0e047225 */ /* 0x000fc800078e0004 */
[----:B------:R-:W-:Y:S01]  /*1e00*/  IMAD R3, R14, R13, R3 ;  /* 0x0000000d0e037224 */ /* 0x000fe200078e0203 */
[----:B------:R-:W-:-:S04]  /*1e10*/  IADD3 R4, P0, R4, UR4, RZ ;  /* 0x0000000404047c10 */ /* 0x000fc8000ff1e0ff */
[----:B------:R-:W-:Y:S01]  /*1e20*/  IADD3.X R5, R5, UR5, R3, P0, !PT ;  /* 0x0000000505057c10 */ /* 0x000fe200087fe403 */
[----:B------:R-:W-:Y:S01]  /*1e30*/  IMAD.IADD R3, R89, 0x1, -R98 ;  /* 0x0000000159037824 */ /* 0x000fe200078e0a62 */
[----:B-----5:R-:W-:Y:S02]  /*1e40*/  ISETP.NE.AND P0, PT, R88, RZ, PT ;  /* 0x000000ff5800720c */ /* 0x020fe40003f05270 */
[----:B------:R-:W-:-:S04]  /*1e50*/  LEA R6, P1, R12, R4, 0x3 ;  /* 0x000000040c067211 */ /* 0x000fc800078218ff */
[----:B------:R-:W-:-:S07]  /*1e60*/  LEA.HI.X R7, R12, R5, R13, 0x3, P1 ;  /* 0x000000050c077211 */ /* 0x000fce00008f1c0d */
[----:B------:R-:W-:Y:S05]  /*1e70*/  @!P0 BRA `(.L_x_29) ;  /* 0x0000002400608947 */ /* 0x000fea0003800000 */
[----:B------:R-:W0:Y:S01]  /*1e80*/  LDC.64 R98, c[0x0][0x5b0] ;  /* 0x00016c00ff627b82 */ /* 0x000e220000000a00 */
[----:B------:R-:W-:Y:S01]  /*1e90*/  ULDC.64 UR4, c[0x0][0x5b8] ;  /* 0x00016e0000047ab9 */ /* 0x000fe20000000a00 */
[----:B------:R-:W-:Y:S01]  /*1ea0*/  ISETP.GE.AND P1, PT, R102, 0x1, PT ;  /* 0x000000016600780c */ /* 0x000fe20003f26270 */
[----:B------:R-:W-:Y:S01]  /*1eb0*/  IMAD R10, R11, UR4, RZ ;  /* 0x000000040b0a7c24 */ /* 0x000fe2000f8e02ff */
[----:B------:R-:W-:Y:S01]  /*1ec0*/  BSSY B1, `(.L_x_30) ;  /* 0x000000e000017945 */ /* 0x000fe20003800000 */
[----:B------:R-:W-:Y:S01]  /*1ed0*/  IMAD.WIDE.U32 R20, R97, UR4, R8 ;  /* 0x0000000461147c25 */ /* 0x000fe2000f8e0008 */
[----:B------:R-:W-:Y:S02]  /*1ee0*/  ISETP.LT.OR P5, PT, R3, 0x1, !P1 ;  /* 0x000000010300780c */ /* 0x000fe40004fa1670 */
[----:B------:R-:W1:Y:S01]  /*1ef0*/  LDC.64 R100, c[0x0][0x5a8] ;  /* 0x00016a00ff647b82 */ /* 0x000e620000000a00 */
[----:B------:R-:W-:Y:S02]  /*1f00*/  IMAD R13, R97, UR5, R10 ;  /* 0x00000005610d7c24 */ /* 0x000fe4000f8e020a */
[----:B------:R-:W-:-:S02]  /*1f10*/  IMAD.MOV.U32 R12, RZ, RZ, R20 ;  /* 0x000000ffff0c7224 */ /* 0x000fc400078e0014 */
[----:B------:R-:W-:Y:S02]  /*1f20*/  IMAD.IADD R13, R21, 0x1, R13 ;  /* 0x00000001150d7824 */ /* 0x000fe400078e020d */
[-C--:B0-----:R-:W-:Y:S02]  /*1f30*/  IMAD R10, R15, R98.reuse, RZ ;  /* 0x000000620f0a7224 */ /* 0x081fe400078e02ff */
[----:B------:R-:W-:-:S04]  /*1f40*/  IMAD.WIDE.U32 R8, R14, R98, R12 ;  /* 0x000000620e087225 */ /* 0x000fc800078e000c */
[----:B------:R-:W-:Y:S01]  /*1f50*/  IMAD R97, R14, R99, R10 ;  /* 0x000000630e617224 */ /* 0x000fe200078e020a */
[----:B-1----:R-:W-:-:S04]  /*1f60*/  IADD3 R8, P0, R8, R100, RZ ;  /* 0x0000006408087210 */ /* 0x002fc80007f1e0ff */
[----:B------:R-:W-:Y:S01]  /*1f70*/  IADD3.X R9, R101, R9, R97, P0, !PT ;  /* 0x0000000965097210 */ /* 0x000fe200007fe461 */
[----:B------:R-:W-:Y:S08]  /*1f80*/  @P5 BRA `(.L_x_31) ;  /* 0x0000000000045947 */ /* 0x000ff00003800000 */
[----:B------:R0:W5:Y:S02]  /*1f90*/  LDG.E.U8 R96, desc[UR38][R8.64] ;  /* 0x0000002608607981 */ /* 0x000164000c1e1100 */
.L_x_31:
[----:B------:R-:W-:Y:S05]  /*1fa0*/  BSYNC B1 ;  /* 0x0000000000017941 */ /* 0x000fea0003800000 */
.L_x_30:
[----:B-----5:R-:W-:Y:S01]  /*1fb0*/  LOP3.LUT R15, R96, 0xffff, RZ, 0xc0, !PT ;  /* 0x0000ffff600f7812 */ /* 0x020fe200078ec0ff */
[C---:B------:R-:W-:Y:S01]  /*1fc0*/  IMAD.SHL.U32 R10, R98.reuse, 0x8, RZ ;  /* 0x00000008620a7824 */ /* 0x040fe200078e00ff */
[----:B------:R-:W-:Y:S01]  /*1fd0*/  SHF.L.U64.HI R11, R98, 0x3, R99 ;  /* 0x00000003620b7819 */ /* 0x000fe20000010263 */
[----:B------:R-:W-:Y:S01]  /*1fe0*/  BSSY B1, `(.L_x_32) ;  /* 0x000000e000017945 */ /* 0x000fe20003800000 */
[----:B------:R-:W-:Y:S02]  /*1ff0*/  PRMT R15, R15, 0x8880, RZ ;  /* 0x000088800f0f7816 */ /* 0x000fe400000000ff */
[----:B------:R-:W-:Y:S01]  /*2000*/  ISETP.LT.OR P2, PT, R3, 0x2, !P1 ;  /* 0x000000020300780c */ /* 0x000fe20004f41670 */
[----:B------:R-:W-:Y:S01]  /*2010*/  IMAD.WIDE.U32 R10, R14, R98, R10 ;  /* 0x000000620e0a7225 */ /* 0x000fe200078e000a */
[----:B------:R-:W-:-:S03]  /*2020*/  ISETP.GE.AND P0, PT, R102, 0x9, PT ;  /* 0x000000096600780c */ /* 0x000fc60003f06270 */
[----:B------:R-:W-:Y:S01]  /*2030*/  IMAD R14, R15, R88, RZ ;  /* 0x000000580f0e7224 */ /* 0x000fe200078e02ff */
[----:B------:R-:W-:Y:S01]  /*2040*/  IADD3 R10, P3, P4, R20, R100, R10 ;  /* 0x00000064140a7210 */ /* 0x000fe20007c7e00a */
[----:B------:R-:W-:Y:S02]  /*2050*/  IMAD.IADD R20, R97, 0x1, R11 ;  /* 0x0000000161147824 */ /* 0x000fe400078e020b */
[----:B------:R-:W-:-:S05]  /*2060*/  @!P5 IMAD R15, R24, R19, R14 ;  /* 0x00000013180fd224 */ /* 0x000fca00078e020e */
[----:B------:R1:W-:Y:S01]  /*2070*/  @!P5 STG.E.U8 desc[UR38][R4.64], R15 ;  /* 0x0000000f0400d986 */ /* 0x0003e2000c101126 */
[----:B------:R-:W-:Y:S05]  /*2080*/  @P2 BRA `(.L_x_33) ;  /* 0x00000000000c2947 */ /* 0x000fea0003800000 */
[----:B------:R-:W1:Y:S02]  /*2090*/  LDG.E.U8 R96, desc[UR38][R8.64+0x1] ;  /* 0x0000012608607981 */ /* 0x000e64000c1e1100 */
[----:B-1----:R-:W-:-:S05]  /*20a0*/  PRMT R15, R96, 0x8880, RZ ;  /* 0x00008880600f7816 */ /* 0x002fca00000000ff */
[----:B------:R-:W-:-:S07]  /*20b0*/  IMAD R14, R15, R88, RZ ;  /* 0x000000580f0e7224 */ /* 0x000fce00078e02ff */
.L_x_33:
[----:B------:R-:W-:Y:S05]  /*20c0*/  BSYNC B1 ;  /* 0x0000000000017941 */ /* 0x000fea0003800000 */
.L_x_32:
[----:B------:R-:W-:Y:S01]  /*20d0*/  ISETP.LT.OR P5, PT, R3, 0x1, !P0 ;  /* 0x000000010300780c */ /* 0x000fe200047a1670 */
[----:B------:R-:W-:Y:S01]  /*20e0*/  @!P2 IMAD R25, R25, R19, R14 ;  /* 0x000000131919a224 */ /* 0x000fe200078e020e */
[----:B------:R-:W-:Y:S01]  /*20f0*/  BSSY B1, `(.L_x_34) ;  /* 0x000000a000017945 */ /* 0x000fe20003800000 */
[----:B------:R-:W-:Y:S02]  /*2100*/  IADD3.X R11, R13, R101, R20, P3, P4 ;  /* 0x000000650d0b7210 */ /* 0x000fe40001fe8414 */
[C---:B------:R-:W-:Y:S01]  /*2110*/  ISETP.LT.OR P3, PT, R3.reuse, 0x2, !P0 ;  /* 0x000000020300780c */ /* 0x040fe20004761670 */
[----:B------:R2:W-:Y:S01]  /*2120*/  @!P2 STG.E.U8 desc[UR38][R4.64+0x1], R25 ;  /* 0x000001190400a986 */ /* 0x0005e2000c101126 */
[C---:B------:R-:W-:Y:S02]  /*2130*/  ISETP.LT.OR P4, PT, R3.reuse, 0x9, !P1 ;  /* 0x000000090300780c */ /* 0x040fe40004f81670 */
[----:B------:R-:W-:-:S04]  /*2140*/  ISETP.LT.OR P2, PT, R3, 0xa, !P1 ;  /* 0x0000000a0300780c */ /* 0x000fc80004f41670 */
[----:B------:R-:W-:Y:S09]  /*2150*/  @P5 BRA `(.L_x_35) ;  /* 0x00000000000c5947 */ /* 0x000ff20003800000 */
[----:B------:R-:W3:Y:S02]  /*2160*/  LDG.E.U8 R96, desc[UR38][R10.64] ;  /* 0x000000260a607981 */ /* 0x000ee4000c1e1100 */
[----:B---3--:R-:W-:-:S05]  /*2170*/  PRMT R13, R96, 0x8880, RZ ;  /* 0x00008880600d7816 */ /* 0x008fca00000000ff */
[----:B------:R-:W-:-:S07]  /*2180*/  IMAD R14, R13, R88, RZ ;  /* 0x000000580d0e7224 */ /* 0x000fce00078e02ff */
.L_x_35:
[----:B------:R-:W-:Y:S05]  /*2190*/  BSYNC B1 ;  /* 0x0000000000017941 */ /* 0x000fea0003800000 */
.L_x_34:
[----:B------:R-:W-:Y:S01]  /*21a0*/  @!P5 IMAD R13, R26, R19, R14 ;  /* 0x000000131a0dd224 */ /* 0x000fe200078e020e */
[----:B------:R-:W-:Y:S04]  /*21b0*/  BSSY B1, `(.L_x_36) ;  /* 0x0000006000017945 */ /* 0x000fe80003800000 */
[----:B------:R3:W-:Y:S01]  /*21c0*/  @!P5 STG.E.U8 desc[UR38][R6.64], R13 ;  /* 0x0000000d0600d986 */ /* 0x0007e2000c101126 */
[----:B------:R-:W-:Y:S05]  /*21d0*/  @P3 BRA `(.L_x_37) ;  /* 0x00000000000c3947 */ /* 0x000fea0003800000 */
[----:B------:R-:W3:Y:S02]  /*21e0*/  LDG.E.U8 R96, desc[UR38][R10.64+0x1] ;  /* 0x000001260a607981 */ /* 0x000ee4000c1e1100 */
[----:B---3--:R-:W-:-:S05]  /*21f0*/  PRMT R13, R96, 0x8880, RZ ;  /* 0x00008880600d7816 */ /* 0x008fca00000000ff */
[----:B------:R-:W-:-:S07]  /*2200*/  IMAD R14, R13, R88, RZ ;  /* 0x000000580d0e7224 */ /* 0x000fce00078e02ff */
.L_x_37:
[----:B------:R-:W-:Y:S05]  /*2210*/  BSYNC B1 ;  /* 0x0000000000017941 */ /* 0x000fea0003800000 */
.L_x_36:
[----:B------:R-:W-:Y:S01]  /*2220*/  @!P3 IMAD R27, R27, R19, R14 ;  /* 0x000000131b1bb224 */ /* 0x000fe200078e020e */
[----:B------:R-:W-:Y:S04]  /*2230*/  BSSY B1, `(.L_x_38) ;  /* 0x0000006000017945 */ /* 0x000fe80003800000 */
[----:B------:R4:W-:Y:S01]  /*2240*/  @!P3 STG.E.U8 desc[UR38][R6.64+0x1], R27 ;  /* 0x0000011b0600b986 */ /* 0x0009e2000c101126 */
[----:B------:R-:W-:Y:S05]  /*2250*/  @P4 BRA `(.L_x_39) ;  /* 0x00000000000c4947 */ /* 0x000fea0003800000 */
[----:B------:R-:W3:Y:S02]  /*2260*/  LDG.E.U8 R96, desc[UR38][R8.64+0x8] ;  /* 0x0000082608607981 */ /* 0x000ee4000c1e1100 */
[----:B---3--:R-:W-:-:S05]  /*2270*/  PRMT R13, R96, 0x8880, RZ ;  /* 0x00008880600d7816 */ /* 0x008fca00000000ff */
[----:B------:R-:W-:-:S07]  /*2280*/  IMAD R14, R13, R88, RZ ;  /* 0x000000580d0e7224 */ /* 0x000fce00078e02ff */
.L_x_39:
[----:B------:R-:W-:Y:S05]  /*2290*/  BSYNC B1 ;  /* 0x0000000000017941 */ /* 0x000fea0003800000 */
.L_x_38:
[----:B---3--:R-:W-:Y:S01]  /*22a0*/  @!P4 IMAD R13, R28, R19, R14 ;  /* 0x000000131c0dc224 */ /* 0x008fe200078e020e */
[----:B------:R-:W-:Y:S04]  /*22b0*/  BSSY B1, `(.L_x_40) ;  /* 0x0000006000017945 */ /* 0x000fe80003800000 */
[----:B------:R3:W-:Y:S01]  /*22c0*/  @!P4 STG.E.U8 desc[UR38][R4.64+0x8], R13 ;  /* 0x0000080d0400c986 */ /* 0x0007e2000c101126 */
[----:B------:R-:W-:Y:S05]  /*22d0*/  @P2 BRA `(.L_x_41) ;  /* 0x00000000000c2947 */ /* 0x000fea0003800000 */
[----:B------:R-:W3:Y:S02]  /*22e0*/  LDG.E.U8 R96, desc[UR38][R8.64+0x9] ;  /* 0x0000092608607981 */ /* 0x000ee4000c1e1100 */
[----:B---3--:R-:W-:-:S05]  /*22f0*/  PRMT R13, R96, 0x8880, RZ ;  /* 0x00008880600d7816 */ /* 0x008fca00000000ff */
[----:B------:R-:W-:-:S07]  /*2300*/  IMAD R14, R13, R88, RZ ;  /* 0x000000580d0e7224 */ /* 0x000fce00078e02ff */
.L_x_41:
[----:B------:R-:W-:Y:S05]  /*2310*/  BSYNC B1 ;  /* 0x0000000000017941 */ /* 0x000fea0003800000 */
.L_x_40:
[----:B------:R-:W-:Y:S01]  /*2320*/  ISETP.LT.OR P4, PT, R3, 0x9, !P0 ;  /* 0x000000090300780c */ /* 0x000fe20004781670 */
[----:B------:R-:W-:Y:S01]  /*2330*/  @!P2 IMAD R29, R29, R19, R14 ;  /* 0x000000131d1da224 */ /* 0x000fe200078e020e */
[----:B------:R-:W-:Y:S01]  /*2340*/  BSSY B1, `(.L_x_42) ;  /* 0x0000009000017945 */ /* 0x000fe20003800000 */
[C---:B------:R-:W-:Y:S02]  /*2350*/  ISETP.LT.OR P3, PT, R3.reuse, 0xa, !P0 ;  /* 0x0000000a0300780c */ /* 0x040fe40004761670 */
[C---:B------:R-:W-:Y:S01]  /*2360*/  ISETP.LT.OR P5, PT, R3.reuse, 0x11, !P1 ;  /* 0x000000110300780c */ /* 0x040fe20004fa1670 */
[----:B------:R0:W-:Y:S01]  /*2370*/  @!P2 STG.E.U8 desc[UR38][R4.64+0x9], R29 ;  /* 0x0000091d0400a986 */ /* 0x0001e2000c101126 */
[----:B------:R-:W-:-:S06]  /*2380*/  ISETP.LT.OR P2, PT, R3, 0x12, !P1 ;  /* 0x000000120300780c */ /* 0x000fcc0004f41670 */
[----:B------:R-:W-:Y:S07]  /*2390*/  @P4 BRA `(.L_x_43) ;  /* 0x00000000000c4947 */ /* 0x000fee0003800000 */
[----:B------:R-:W3:Y:S02]  /*23a0*/  LDG.E.U8 R96, desc[UR38][R10.64+0x8] ;  /* 0x000008260a607981 */ /* 0x000ee4000c1e1100 */
[----:B---3--:R-:W-:-:S05]  /*23b0*/  PRMT R13, R96, 0x8880, RZ ;  /* 0x00008880600d7816 */ /* 0x008fca00000000ff */
[----:B------:R-:W-:-:S07]  /*23c0*/  IMAD R14, R13, R88, RZ ;  /* 0x000000580d0e7224 */ /* 0x000fce00078e02ff */
.L_x_43:
[----:B------:R-:W-:Y:S05]  /*23d0*/  BSYNC B1 ;  /* 0x0000000000017941 */ /* 0x000fea0003800000 */
.L_x_42:
[----:B---3--:R-:W-:Y:S01]  /*23e0*/  @!P4 IMAD R13, R30, R19, R14 ;  /* 0x000000131e0dc224 */ /* 0x008fe200078e020e */
[----:B------:R-:W-:Y:S04]  /*23f0*/  BSSY B1, `(.L_x_44) ;  /* 0x0000006000017945 */ /* 0x000fe80003800000 */
[----:B------:R3:W-:Y:S01]  /*2400*/  @!P4 STG.E.U8 desc[UR38][R6.64+0x8], R13 ;  /* 0x0000080d0600c986 */ /* 0x0007e2000c101126 */
[----:B------:R-:W-:Y:S05]  /*2410*/  @P3 BRA `(.L_x_45) ;  /* 0x00000000000c3947 */ /* 0x000fea0003800000 */
[----:B------:R-:W3:Y:S02]  /*2420*/  LDG.E.U8 R96, desc[UR38][R10.64+0x9] ;  /* 0x000009260a607981 */ /* 0x000ee4000c1e1100 */
[----:B---3--:R-:W-:-:S05]  /*2430*/  PRMT R13, R96, 0x8880, RZ ;  /* 0x00008880600d7816 */ /* 0x008fca00000000ff */
[----:B------:R-:W-:-:S07]  /*2440*/  IMAD R14, R13, R88, RZ ;  /* 0x000000580d0e7224 */ /* 0x000fce00078e02ff */
.L_x_45:
[----:B------:R-:W-:Y:S05]  /*2450*/  BSYNC B1 ;  /* 0x0000000000017941 */ /* 0x000fea0003800000 */
.L_x_44:
[----:B------:R-:W-:Y:S01]  /*2460*/  @!P3 IMAD R31, R31, R19, R14 ;  /* 0x000000131f1fb224 */ /* 0x000fe200078e020e */
[----:B------:R-:W-:Y:S04]  /*2470*/  BSSY B1, `(.L_x_46) ;  /* 0x0000006000017945 */ /* 0x000fe80003800000 */
[----:B------:R0:W-:Y:S01]  /*2480*/  @!P3 STG.E.U8 desc[UR38][R6.64+0x9], R31 ;  /* 0x0000091f0600b986 */ /* 0x0001e2000c101126 */
[----:B------:R-:W-:Y:S05]  /*2490*/  @P5 BRA `(.L_x_47) ;  /* 0x00000000000c5947 */ /* 0x000fea0003800000 */
[----:B------:R-:W3:Y:S02]  /*24a0*/  LDG.E.U8 R96, desc[UR38][R8.64+0x10] ;  /* 0x0000102608607981 */ /* 0x000ee4000c1e1100 */
[----:B---3--:R-:W-:-:S05]  /*24b0*/  PRMT R13, R96, 0x8880, RZ ;  /* 0x00008880600d7816 */ /* 0x008fca00000000ff */
[----:B------:R-:W-:-:S07]  /*24c0*/  IMAD R14, R13, R88, RZ ;  /* 0x000000580d0e7224 */ /* 0x000fce00078e02ff */
.L_x_47:
[----:B------:R-:W-:Y:S05]  /*24d0*/  BSYNC B1 ;  /* 0x0000000000017941 */ /* 0x000fea0003800000 */
.L_x_46:
[----:B---3--:R-:W-:Y:S01]  /*24e0*/  @!P5 IMAD R13, R32, R19, R14 ;  /* 0x00000013200dd224 */ /* 0x008fe200078e020e */
[----:B------:R-:W-:Y:S04]  /*24f0*/  BSSY B1, `(.L_x_48) ;  /* 0x0000006000017945 */ /* 0x000fe80003800000 */
[----:B------:R3:W-:Y:S01]  /*2500*/  @!P5 STG.E.U8 desc[UR38][R4.64+0x10], R13 ;  /* 0x0000100d0400d986 */ /* 0x0007e2000c101126 */
[----:B------:R-:W-:Y:S05]  /*2510*/  @P2 BRA `(.L_x_49) ;  /* 0x00000000000c2947 */ /* 0x000fea0003800000 */
[----:B------:R-:W3:Y:S02]  /*2520*/  LDG.E.U8 R96, desc[UR38][R8.64+0x11] ;  /* 0x0000112608607981 */ /* 0x000ee4000c1e1100 */
[----:B---3--:R-:W-:-:S05]  /*2530*/  PRMT R13, R96, 0x8880, RZ ;  /* 0x00008880600d7816 */ /* 0x008fca00000000ff */
[----:B------:R-:W-:-:S07]  /*2540*/  IMAD R14, R13, R88, RZ ;  /* 0x000000580d0e7224 */ /* 0x000fce00078e02ff */
.L_x_49:
[----:B------:R-:W-:Y:S05]  /*2550*/  BSYNC B1 ;  /* 0x0000000000017941 */ /* 0x000fea0003800000 */
.L_x_48:
        /* <DEDUP_REMOVED lines=11> */
.L_x_51:
[----:B------:R-:W-:Y:S05]  /*2610*/  BSYNC B1 ;  /* 0x0000000000017941 */ /* 0x000fea0003800000 */
.L_x_50:
[----:B---3--:R-:W-:Y:S01]  /*2620*/  @!P4 IMAD R13, R34, R19, R14 ;  /* 0x00000013220dc224 */ /* 0x008fe200078e020e */
[----:B------:R-:W-:Y:S04]  /*2630*/  BSSY B1, `(.L_x_52) ;  /* 0x0000006000017945 */ /* 0x000fe80003800000 */
[----:B------:R3:W-:Y:S01]  /*2640*/  @!P4 STG.E.U8 desc[UR38][R6.64+0x10], R13 ;  /* 0x0000100d0600c986 */ /* 0x0007e2000c101126 */
[----:B------:R-:W-:Y:S05]  /*2650*/  @P3 BRA `(.L_x_53) ;  /* 0x00000000000c3947 */ /* 0x000fea0003800000 */
[----:B------:R-:W3:Y:S02]  /*2660*/  LDG.E.U8 R96, desc[UR38][R10.64+0x11] ;  /* 0x000011260a607981 */ /* 0x000ee4000c1e1100 */
[----:B---3--:R-:W-:-:S05]  /*2670*/  PRMT R13, R96, 0x8880, RZ ;  /* 0x00008880600d7816 */ /* 0x008fca00000000ff */
[----:B------:R-:W-:-:S07]  /*2680*/  IMAD R14, R13, R88, RZ ;  /* 0x000000580d0e7224 */ /* 0x000fce00078e02ff */
.L_x_53:
[----:B------:R-:W-:Y:S05]  /*2690*/  BSYNC B1 ;  /* 0x0000000000017941 */ /* 0x000fea0003800000 */
.L_x_52:
[----:B------:R-:W-:Y:S01]  /*26a0*/  @!P3 IMAD R35, R35, R19, R14 ;  /* 0x000000132323b224 */ /* 0x000fe200078e020e */
[----:B------:R-:W-:Y:S04]  /*26b0*/  BSSY B1, `(.L_x_54) ;  /* 0x0000006000017945 */ /* 0x000fe80003800000 */
[----:B------:R0:W-:Y:S01]  /*26c0*/  @!P3 STG.E.U8 desc[UR38][R6.64+0x11], R35 ;  /* 0x000011230600b986 */ /* 0x0001e2000c101126 */
[----:B------:R-:W-:Y:S05]  /*26d0*/  @P5 BRA `(.L_x_55) ;  /* 0x00000000000c5947 */ /* 0x000fea0003800000 */
[----:B------:R-:W3:Y:S02]  /*26e0*/  LDG.E.U8 R96, desc[UR38][R8.64+0x18] ;  /* 0x0000182608607981 */ /* 0x000ee4000c1e1100 */
[----:B---3--:R-:W-:-:S05]  /*26f0*/  PRMT R13, R96, 0x8880, RZ ;  /* 0x00008880600d7816 */ /* 0x008fca00000000ff */
[----:B------:R-:W-:-:S07]  /*2700*/  IMAD R14, R13, R88, RZ ;  /* 0x000000580d0e7224 */ /* 0x000fce00078e02ff */
.L_x_55:
[----:B------:R-:W-:Y:S05]  /*2710*/  BSYNC B1 ;  /* 0x0000000000017941 */ /* 0x000fea0003800000 */
.L_x_54:
[----:B---3--:R-:W-:Y:S01]  /*2720*/  @!P5 IMAD R13, R36, R19, R14 ;  /* 0x00000013240dd224 */ /* 0x008fe200078e020e */
[----:B------:R-:W-:Y:S04]  /*2730*/  BSSY B1, `(.L_x_56) ;  /* 0x0000006000017945 */ /* 0x000fe80003800000 */
[----:B------:R3:W-:Y:S01]  /*2740*/  @!P5 STG.E.U8 desc[UR38][R4.64+0x18], R13 ;  /* 0x0000180d0400d986 */ /* 0x0007e2000c101126 */
[----:B------:R-:W-:Y:S05]  /*2750*/  @P2 BRA `(.L_x_57) ;  /* 0x00000000000c2947 */ /* 0x000fea0003800000 */
[----:B------:R-:W3:Y:S02]  /*2760*/  LDG.E.U8 R96, desc[UR38][R8.64+0x19] ;  /* 0x0000192608607981 */ /* 0x000ee4000c1e1100 */
[----:B---3--:R-:W-:-:S05]  /*2770*/  PRMT R13, R96, 0x8880, RZ ;  /* 0x00008880600d7816 */ /* 0x008fca00000000ff */
[----:B------:R-:W-:-:S07]  /*2780*/  IMAD R14, R13, R88, RZ ;  /* 0x000000580d0e7224 */ /* 0x000fce00078e02ff */
.L_x_57:
[----:B------:R-:W-:Y:S05]  /*2790*/  BSYNC B1 ;  /* 0x0000000000017941 */ /* 0x000fea0003800000 */
.L_x_56:
        /* <DEDUP_REMOVED lines=11> */
.L_x_59:
[----:B------:R-:W-:Y:S05]  /*2850*/  BSYNC B1 ;  /* 0x0000000000017941 */ /* 0x000fea0003800000 */
.L_x_58:
[----:B---3--:R-:W-:Y:S01]  /*2860*/  @!P4 IMAD R13, R38, R19, R14 ;  /* 0x00000013260dc224 */ /* 0x008fe200078e020e */
[----:B------:R-:W-:Y:S04]  /*2870*/  BSSY B1, `(.L_x_60) ;  /* 0x0000006000017945 */ /* 0x000fe80003800000 */
[----:B------:R3:W-:Y:S01]  /*2880*/  @!P4 STG.E.U8 desc[UR38][R6.64+0x18], R13 ;  /* 0x0000180d0600c986 */ /* 0x0007e2000c101126 */
[----:B------:R-:W-:Y:S05]  /*2890*/  @P3 BRA `(.L_x_61) ;  /* 0x00000000000c3947 */ /* 0x000fea0003800000 */
[----:B------:R-:W3:Y:S02]  /*28a0*/  LDG.E.U8 R96, desc[UR38][R10.64+0x19] ;  /* 0x000019260a607981 */ /* 0x000ee4000c1e1100 */
[----:B---3--:R-:W-:-:S05]  /*28b0*/  PRMT R13, R96, 0x8880, RZ ;  /* 0x00008880600d7816 */ /* 0x008fca00000000ff */
[----:B------:R-:W-:-:S07]  /*28c0*/  IMAD R14, R13, R88, RZ ;  /* 0x000000580d0e7224 */ /* 0x000fce00078e02ff */
.L_x_61:
[----:B------:R-:W-:Y:S05]  /*28d0*/  BSYNC B1 ;  /* 0x0000000000017941 */ /* 0x000fea0003800000 */
.L_x_60:
[----:B------:R-:W-:Y:S01]  /*28e0*/  @!P3 IMAD R39, R39, R19, R14 ;  /* 0x000000132727b224 */ /* 0x000fe200078e020e */
[----:B------:R-:W-:Y:S04]  /*28f0*/  BSSY B1, `(.L_x_62) ;  /* 0x0000006000017945 */ /* 0x000fe80003800000 */
[----:B------:R0:W-:Y:S01]  /*2900*/  @!P3 STG.E.U8 desc[UR38][R6.64+0x19], R39 ;  /* 0x000019270600b986 */ /* 0x0001e2000c101126 */
[----:B------:R-:W-:Y:S05]  /*2910*/  @P5 BRA `(.L_x_63) ;  /* 0x00000000000c5947 */ /* 0x000fea0003800000 */
[----:B------:R-:W3:Y:S02]  /*2920*/  LDG.E.U8 R96, desc[UR38][R8.64+0x20] ;  /* 0x0000202608607981 */ /* 0x000ee4000c1e1100 */
[----:B---3--:R-:W-:-:S05]  /*2930*/  PRMT R13, R96, 0x8880, RZ ;  /* 0x00008880600d7816 */ /* 0x008fca00000000ff */
[----:B------:R-:W-:-:S07]  /*2940*/  IMAD R14, R13, R88, RZ ;  /* 0x000000580d0e7224 */ /* 0x000fce00078e02ff */
.L_x_63:
[----:B------:R-:W-:Y:S05]  /*2950*/  BSYNC B1 ;  /* 0x0000000000017941 */ /* 0x000fea0003800000 */
.L_x_62:
[----:B---3--:R-:W-:Y:S01]  /*2960*/  @!P5 IMAD R13, R40, R19, R14 ;  /* 0x00000013280dd224 */ /* 0x008fe200078e020e */
[----:B------:R-:W-:Y:S04]  /*2970*/  BSSY B1, `(.L_x_64) ;  /* 0x0000006000017945 */ /* 0x000fe80003800000 */
[----:B------:R3:W-:Y:S01]  /*2980*/  @!P5 STG.E.U8 desc[UR38][R4.64+0x20], R13 ;  /* 0x0000200d0400d986 */ /* 0x0007e2000c101126 */
[----:B------:R-:W-:Y:S05]  /*2990*/  @P2 BRA `(.L_x_65) ;  /* 0x00000000000c2947 */ /* 0x000fea0003800000 */
[----:B------:R-:W3:Y:S02]  /*29a0*/  LDG.E.U8 R96, desc[UR38][R8.64+0x21] ;  /* 0x0000212608607981 */ /* 0x000ee4000c1e1100 */
[----:B---3--:R-:W-:-:S05]  /*29b0*/  PRMT R13, R96, 0x8880, RZ ;  /* 0x00008880600d7816 */ /* 0x008fca00000000ff */
[----:B------:R-:W-:-:S07]  /*29c0*/  IMAD R14, R13, R88, RZ ;  /* 0x000000580d0e7224 */ /* 0x000fce00078e02ff */
.L_x_65:
[----:B------:R-:W-:Y:S05]  /*29d0*/  BSYNC B1 ;  /* 0x0000000000017941 */ /* 0x000fea0003800000 */
.L_x_64:
        /* <DEDUP_REMOVED lines=11> */
.L_x_67:
[----:B------:R-:W-:Y:S05]  /*2a90*/  BSYNC B1 ;  /* 0x0000000000017941 */ /* 0x000fea0003800000 */
.L_x_66:
[----:B---3--:R-:W-:Y:S01]  /*2aa0*/  @!P4 IMAD R13, R42, R19, R14 ;  /* 0x000000132a0dc224 */ /* 0x008fe200078e020e */
[----:B------:R-:W-:Y:S04]  /*2ab0*/  BSSY B1, `(.L_x_68) ;  /* 0x0000006000017945 */ /* 0x000fe80003800000 */
[----:B------:R3:W-:Y:S01]  /*2ac0*/  @!P4 STG.E.U8 desc[UR38][R6.64+0x20], R13 ;  /* 0x0000200d0600c986 */ /* 0x0007e2000c101126 */
[----:B------:R-:W-:Y:S05]  /*2ad0*/  @P3 BRA `(.L_x_69) ;  /* 0x00000000000c3947 */ /* 0x000fea0003800000 */
[----:B------:R-:W3:Y:S02]  /*2ae0*/  LDG.E.U8 R96, desc[UR38][R10.64+0x21] ;  /* 0x000021260a607981 */ /* 0x000ee4000c1e1100 */
[----:B---3--:R-:W-:-:S05]  /*2af0*/  PRMT R13, R96, 0x8880, RZ ;  /* 0x00008880600d7816 */ /* 0x008fca00000000ff */
[----:B------:R-:W-:-:S07]  /*2b00*/  IMAD R14, R13, R88, RZ ;  /* 0x000000580d0e7224 */ /* 0x000fce00078e02ff */
.L_x_69:
[----:B------:R-:W-:Y:S05]  /*2b10*/  BSYNC B1 ;  /* 0x0000000000017941 */ /* 0x000fea0003800000 */
.L_x_68:
[----:B------:R-:W-:Y:S01]  /*2b20*/  @!P3 IMAD R43, R43, R19, R14 ;  /* 0x000000132b2bb224 */ /* 0x000fe200078e020e */
[----:B------:R-:W-:Y:S04]  /*2b30*/  BSSY B1, `(.L_x_70) ;  /* 0x0000006000017945 */ /* 0x000fe80003800000 */
[----:B------:R0:W-:Y:S01]  /*2b40*/  @!P3 STG.E.U8 desc[UR38][R6.64+0x21], R43 ;  /* 0x0000212b0600b986 */ /* 0x0001e2000c101126 */
[----:B------:R-:W-:Y:S05]  /*2b50*/  @P5 BRA `(.L_x_71) ;  /* 0x00000000000c5947 */ /* 0x000fea0003800000 */
[----:B------:R-:W3:Y:S02]  /*2b60*/  LDG.E.U8 R96, desc[UR38][R8.64+0x28] ;  /* 0x0000282608607981 */ /* 0x000ee4000c1e1100 */
[----:B---3--:R-:W-:-:S05]  /*2b70*/  PRMT R13, R96, 0x8880, RZ ;  /* 0x00008880600d7816 */ /* 0x008fca00000000ff */
[----:B------:R-:W-:-:S07]  /*2b80*/  IMAD R14, R13, R88, RZ ;  /* 0x000000580d0e7224 */ /* 0x000fce00078e02ff */
.L_x_71:
[----:B------:R-:W-:Y:S05]  /*2b90*/  BSYNC B1 ;  /* 0x0000000000017941 */ /* 0x000fea0003800000 */
.L_x_70:
[----:B---3--:R-:W-:Y:S01]  /*2ba0*/  @!P5 IMAD R13, R44, R19, R14 ;  /* 0x000000132c0dd224 */ /* 0x008fe200078e020e */
[----:B------:R-:W-:Y:S04]  /*2bb0*/  BSSY B1, `(.L_x_72) ;  /* 0x0000006000017945 */ /* 0x000fe80003800000 */
[----:B------:R3:W-:Y:S01]  /*2bc0*/  @!P5 STG.E.U8 desc[UR38][R4.64+0x28], R13 ;  /* 0x0000280d0400d986 */ /* 0x0007e2000c101126 */
[----:B------:R-:W-:Y:S05]  /*2bd0*/  @P2 BRA `(.L_x_73) ;  /* 0x00000000000c2947 */ /* 0x000fea0003800000 */
[----:B------:R-:W3:Y:S02]  /*2be0*/  LDG.E.U8 R96, desc[UR38][R8.64+0x29] ;  /* 0x0000292608607981 */ /* 0x000ee4000c1e1100 */
[----:B---3--:R-:W-:-:S05]  /*2bf0*/  PRMT R13, R96, 0x8880, RZ ;  /* 0x00008880600d7816 */ /* 0x008fca00000000ff */
[----:B------:R-:W-:-:S07]  /*2c00*/  IMAD R14, R13, R88, RZ ;  /* 0x000000580d0e7224 */ /* 0x000fce00078e02ff */
.L_x_73:
[----:B------:R-:W-:Y:S05]  /*2c10*/  BSYNC B1 ;  /* 0x0000000000017941 */ /* 0x000fea0003800000 */
.L_x_72:
        /* <DEDUP_REMOVED lines=11> */
.L_x_75:
[----:B------:R-:W-:Y:S05]  /*2cd0*/  BSYNC B1 ;  /* 0x0000000000017941 */ /* 0x000fea0003800000 */
.L_x_74:
[----:B---3--:R-:W-:Y:S01]  /*2ce0*/  @!P4 IMAD R13, R46, R19, R14 ;  /* 0x000000132e0dc224 */ /* 0x008fe200078e020e */
[----:B------:R-:W-:Y:S04]  /*2cf0*/  BSSY B1, `(.L_x_76) ;  /* 0x0000006000017945 */ /* 0x000fe80003800000 */
[----:B------:R3:W-:Y:S01]  /*2d00*/  @!P4 STG.E.U8 desc[UR38][R6.64+0x28], R13 ;  /* 0x0000280d0600c986 */ /* 0x0007e2000c101126 */
[----:B------:R-:W-:Y:S05]  /*2d10*/  @P3 BRA `(.L_x_77) ;  /* 0x00000000000c3947 */ /* 0x000fea0003800000 */
[----:B------:R-:W3:Y:S02]  /*2d20*/  LDG.E.U8 R96, desc[UR38][R10.64+0x29] ;  /* 0x000029260a607981 */ /* 0x000ee4000c1e1100 */
[----:B---3--:R-:W-:-:S05]  /*2d30*/  PRMT R13, R96, 0x8880, RZ ;  /* 0x00008880600d7816 */ /* 0x008fca00000000ff */
[----:B------:R-:W-:-:S07]  /*2d40*/  IMAD R14, R13, R88, RZ ;  /* 0x000000580d0e7224 */ /* 0x000fce00078e02ff */
.L_x_77:
[----:B------:R-:W-:Y:S05]  /*2d50*/  BSYNC B1 ;  /* 0x0000000000017941 */ /* 0x000fea0003800000 */
.L_x_76:
[----:B------:R-:W-:Y:S01]  /*2d60*/  @!P3 IMAD R47, R47, R19, R14 ;  /* 0x000000132f2fb224 */ /* 0x000fe200078e020e */
[----:B------:R-:W-:Y:S04]  /*2d70*/  BSSY B1, `(.L_x_78) ;  /* 0x0000006000017945 */ /* 0x000fe80003800000 */
[----:B------:R0:W-:Y:S01]  /*2d80*/  @!P3 STG.E.U8 desc[UR38][R6.64+0x29], R47 ;  /* 0x0000292f0600b986 */ /* 0x0001e2000c101126 */
[----:B------:R-:W-:Y:S05]  /*2d90*/  @P5 BRA `(.L_x_79) ;  /* 0x00000000000c5947 */ /* 0x000fea0003800000 */
[----:B------:R-:W3:Y:S02]  /*2da0*/  LDG.E.U8 R96, desc[UR38][R8.64+0x30] ;  /* 0x0000302608607981 */ /* 0x000ee4000c1e1100 */
[----:B---3--:R-:W-:-:S05]  /*2db0*/  PRMT R13, R96, 0x8880, RZ ;  /* 0x00008880600d7816 */ /* 0x008fca00000000ff */
[----:B------:R-:W-:-:S07]  /*2dc0*/  IMAD R14, R13, R88, RZ ;  /* 0x000000580d0e7224 */ /* 0x000fce00078e02ff */
.L_x_79:
[----:B------:R-:W-:Y:S05]  /*2dd0*/  BSYNC B1 ;  /* 0x0000000000017941 */ /* 0x000fea0003800000 */
.L_x_78:
[----:B---3--:R-:W-:Y:S01]  /*2de0*/  @!P5 IMAD R13, R48, R19, R14 ;  /* 0x00000013300dd224 */ /* 0x008fe200078e020e */
[----:B------:R-:W-:Y:S04]  /*2df0*/  BSSY B1, `(.L_x_80) ;  /* 0x0000006000017945 */ /* 0x000fe80003800000 */
[----:B------:R3:W-:Y:S01]  /*2e00*/  @!P5 STG.E.U8 desc[UR38][R4.64+0x30], R13 ;  /* 0x0000300d0400d986 */ /* 0x0007e2000c101126 */
[----:B------:R-:W-:Y:S05]  /*2e10*/  @P2 BRA `(.L_x_81) ;  /* 0x00000000000c2947 */ /* 0x000fea0003800000 */
[----:B------:R-:W3:Y:S02]  /*2e20*/  LDG.E.U8 R96, desc[UR38][R8.64+0x31] ;  /* 0x0000312608607981 */ /* 0x000ee4000c1e1100 */
[----:B---3--:R-:W-:-:S05]  /*2e30*/  PRMT R13, R96, 0x8880, RZ ;  /* 0x00008880600d7816 */ /* 0x008fca00000000ff */
[----:B------:R-:W-:-:S07]  /*2e40*/  IMAD R14, R13, R88, RZ ;  /* 0x000000580d0e7224 */ /* 0x000fce00078e02ff */
.L_x_81:
[----:B------:R-:W-:Y:S05]  /*2e50*/  BSYNC B1 ;  /* 0x0000000000017941 */ /* 0x000fea0003800000 */
.L_x_80:
        /* <DEDUP_REMOVED lines=11> */
.L_x_83:
[----:B------:R-:W-:Y:S05]  /*2f10*/  BSYNC B1 ;  /* 0x0000000000017941 */ /* 0x000fea0003800000 */
.L_x_82:
[----:B---3--:R-:W-:Y:S01]  /*2f20*/  @!P4 IMAD R13, R50, R19, R14 ;  /* 0x00000013320dc224 */ /* 0x008fe200078e020e */
[----:B------:R-:W-:Y:S04]  /*2f30*/  BSSY B1, `(.L_x_84) ;  /* 0x0000006000017945 */ /* 0x000fe80003800000 */
[----:B------:R3:W-:Y:S01]  /*2f40*/  @!P4 STG.E.U8 desc[UR38][R6.64+0x30], R13 ;  /* 0x0000300d0600c986 */ /* 0x0007e2000c101126 */
[----:B------:R-:W-:Y:S05]  /*2f50*/  @P3 BRA `(.L_x_85) ;  /* 0x00000000000c3947 */ /* 0x000fea0003800000 */
[----:B------:R-:W3:Y:S02]  /*2f60*/  LDG.E.U8 R96, desc[UR38][R10.64+0x31] ;  /* 0x000031260a607981 */ /* 0x000ee4000c1e1100 */
[----:B---3--:R-:W-:-:S05]  /*2f70*/  PRMT R13, R96, 0x8880, RZ ;  /* 0x00008880600d7816 */ /* 0x008fca00000000ff */
[----:B------:R-:W-:-:S07]  /*2f80*/  IMAD R14, R13, R88, RZ ;  /* 0x000000580d0e7224 */ /* 0x000fce00078e02ff */
.L_x_85:
[----:B------:R-:W-:Y:S05]  /*2f90*/  BSYNC B1 ;  /* 0x0000000000017941 */ /* 0x000fea0003800000 */
.L_x_84:
[----:B------:R-:W-:Y:S01]  /*2fa0*/  @!P3 IMAD R51, R51, R19, R14 ;  /* 0x000000133333b224 */ /* 0x000fe200078e020e */
[----:B------:R-:W-:Y:S04]  /*2fb0*/  BSSY B1, `(.L_x_86) ;  /* 0x0000006000017945 */ /* 0x000fe80003800000 */
[----:B------:R0:W-:Y:S01]  /*2fc0*/  @!P3 STG.E.U8 desc[UR38][R6.64+0x31], R51 ;  /* 0x000031330600b986 */ /* 0x0001e2000c101126 */
[----:B------:R-:W-:Y:S05]  /*2fd0*/  @P5 BRA `(.L_x_87) ;  /* 0x00000000000c5947 */ /* 0x000fea0003800000 */
[----:B------:R-:W3:Y:S02]  /*2fe0*/  LDG.E.U8 R96, desc[UR38][R8.64+0x38] ;  /* 0x0000382608607981 */ /* 0x000ee4000c1e1100 */
[----:B---3--:R-:W-:-:S05]  /*2ff0*/  PRMT R13, R96, 0x8880, RZ ;  /* 0x00008880600d7816 */ /* 0x008fca00000000ff */
[----:B------:R-:W-:-:S07]  /*3000*/  IMAD R14, R13, R88, RZ ;  /* 0x000000580d0e7224 */ /* 0x000fce00078e02ff */
.L_x_87:
[----:B------:R-:W-:Y:S05]  /*3010*/  BSYNC B1 ;  /* 0x0000000000017941 */ /* 0x000fea0003800000 */
.L_x_86:
[----:B---3--:R-:W-:Y:S01]  /*3020*/  @!P5 IMAD R13, R52, R19, R14 ;  /* 0x00000013340dd224 */ /* 0x008fe200078e020e */
[----:B------:R-:W-:Y:S04]  /*3030*/  BSSY B1, `(.L_x_88) ;  /* 0x0000006000017945 */ /* 0x000fe80003800000 */
[----:B------:R3:W-:Y:S01]  /*3040*/  @!P5 STG.E.U8 desc[UR38][R4.64+0x38], R13 ;  /* 0x0000380d0400d986 */ /* 0x0007e2000c101126 */
[----:B------:R-:W-:Y:S05]  /*3050*/  @P2 BRA `(.L_x_89) ;  /* 0x00000000000c2947 */ /* 0x000fea0003800000 */
[----:B------:R-:W3:Y:S02]  /*3060*/  LDG.E.U8 R96, desc[UR38][R8.64+0x39] ;  /* 0x0000392608607981 */ /* 0x000ee4000c1e1100 */
[----:B---3--:R-:W-:-:S05]  /*3070*/  PRMT R13, R96, 0x8880, RZ ;  /* 0x00008880600d7816 */ /* 0x008fca00000000ff */
[----:B------:R-:W-:-:S07]  /*3080*/  IMAD R14, R13, R88, RZ ;  /* 0x000000580d0e7224 */ /* 0x000fce00078e02ff */
.L_x_89:
[----:B------:R-:W-:Y:S05]  /*3090*/  BSYNC B1 ;  /* 0x0000000000017941 */ /* 0x000fea0003800000 */
.L_x_88:
        /* <DEDUP_REMOVED lines=11> */
.L_x_91:
[----:B------:R-:W-:Y:S05]  /*3150*/  BSYNC B1 ;  /* 0x0000000000017941 */ /* 0x000fea0003800000 */
.L_x_90:
[----:B---3--:R-:W-:Y:S01]  /*3160*/  @!P4 IMAD R13, R54, R19, R14 ;  /* 0x00000013360dc224 */ /* 0x008fe200078e020e */
[----:B------:R-:W-:Y:S04]  /*3170*/  BSSY B1, `(.L_x_92) ;  /* 0x0000006000017945 */ /* 0x000fe80003800000 */
[----:B------:R3:W-:Y:S01]  /*3180*/  @!P4 STG.E.U8 desc[UR38][R6.64+0x38], R13 ;  /* 0x0000380d0600c986 */ /* 0x0007e2000c101126 */
[----:B------:R-:W-:Y:S05]  /*3190*/  @P3 BRA `(.L_x_93) ;  /* 0x00000000000c3947 */ /* 0x000fea0003800000 */
[----:B------:R-:W3:Y:S02]  /*31a0*/  LDG.E.U8 R96, desc[UR38][R10.64+0x39] ;  /* 0x000039260a607981 */ /* 0x000ee4000c1e1100 */
[----:B---3--:R-:W-:-:S05]  /*31b0*/  PRMT R13, R96, 0x8880, RZ ;  /* 0x00008880600d7816 */ /* 0x008fca00000000ff */
[----:B------:R-:W-:-:S07]  /*31c0*/  IMAD R14, R13, R88, RZ ;  /* 0x000000580d0e7224 */ /* 0x000fce00078e02ff */
.L_x_93:
[----:B------:R-:W-:Y:S05]  /*31d0*/  BSYNC B1 ;  /* 0x0000000000017941 */ /* 0x000fea0003800000 */
.L_x_92:
[----:B------:R-:W-:Y:S01]  /*31e0*/  @!P3 IMAD R55, R55, R19, R14 ;  /* 0x000000133737b224 */ /* 0x000fe200078e020e */
[----:B------:R-:W-:Y:S04]  /*31f0*/  BSSY B1, `(.L_x_94) ;  /* 0x0000006000017945 */ /* 0x000fe80003800000 */
[----:B------:R0:W-:Y:S01]  /*3200*/  @!P3 STG.E.U8 desc[UR38][R6.64+0x39], R55 ;  /* 0x000039370600b986 */ /* 0x0001e2000c101126 */
[----:B------:R-:W-:Y:S05]  /*3210*/  @P5 BRA `(.L_x_95) ;  /* 0x00000000000c5947 */ /* 0x000fea0003800000 */
[----:B------:R-:W3:Y:S02]  /*3220*/  LDG.E.U8 R96, desc[UR38][R8.64+0x40] ;  /* 0x0000402608607981 */ /* 0x000ee4000c1e1100 */
[----:B---3--:R-:W-:-:S05]  /*3230*/  PRMT R13, R96, 0x8880, RZ ;  /* 0x00008880600d7816 */ /* 0x008fca00000000ff */
[----:B------:R-:W-:-:S07]  /*3240*/  IMAD R14, R13, R88, RZ ;  /* 0x000000580d0e7224 */ /* 0x000fce00078e02ff */
.L_x_95:
[----:B------:R-:W-:Y:S05]  /*3250*/  BSYNC B1 ;  /* 0x0000000000017941 */ /* 0x000fea0003800000 */
.L_x_94:
[----:B---3--:R-:W-:Y:S01]  /*3260*/  @!P5 IMAD R13, R56, R19, R14 ;  /* 0x00000013380dd224 */ /* 0x008fe200078e020e */
[----:B------:R-:W-:Y:S04]  /*3270*/  BSSY B1, `(.L_x_96) ;  /* 0x0000006000017945 */ /* 0x000fe80003800000 */
[----:B------:R3:W-:Y:S01]  /*3280*/  @!P5 STG.E.U8 desc[UR38][R4.64+0x40], R13 ;  /* 0x0000400d0400d986 */ /* 0x0007e2000c101126 */
[----:B------:R-:W-:Y:S05]  /*3290*/  @P2 BRA `(.L_x_97) ;  /* 0x00000000000c2947 */ /* 0x000fea0003800000 */
[----:B------:R-:W3:Y:S02]  /*32a0*/  LDG.E.U8 R96, desc[UR38][R8.64+0x41] ;  /* 0x0000412608607981 */ /* 0x000ee4000c1e1100 */
[----:B---3--:R-:W-:-:S05]  /*32b0*/  PRMT R13, R96, 0x8880, RZ ;  /* 0x00008880600d7816 */ /* 0x008fca00000000ff */
[----:B------:R-:W-:-:S07]  /*32c0*/  IMAD R14, R13, R88, RZ ;  /* 0x000000580d0e7224 */ /* 0x000fce00078e02ff */
.L_x_97:
[----:B------:R-:W-:Y:S05]  /*32d0*/  BSYNC B1 ;  /* 0x0000000000017941 */ /* 0x000fea0003800000 */
.L_x_96:
        /* <DEDUP_REMOVED lines=11> */
.L_x_99:
[----:B------:R-:W-:Y:S05]  /*3390*/  BSYNC B1 ;  /* 0x0000000000017941 */ /* 0x000fea0003800000 */
.L_x_98:
[----:B---3--:R-:W-:Y:S01]  /*33a0*/  @!P4 IMAD R13, R58, R19, R14 ;  /* 0x000000133a0dc224 */ /* 0x008fe200078e020e */
[----:B------:R-:W-:Y:S04]  /*33b0*/  BSSY B1, `(.L_x_100) ;  /* 0x0000006000017945 */ /* 0x000fe80003800000 */
[----:B------:R3:W-:Y:S01]  /*33c0*/  @!P4 STG.E.U8 desc[UR38][R6.64+0x40], R13 ;  /* 0x0000400d0600c986 */ /* 0x0007e2000c101126 */
[----:B------:R-:W-:Y:S05]  /*33d0*/  @P3 BRA `(.L_x_101) ;  /* 0x00000000000c3947 */ /* 0x000fea0003800000 */
[----:B------:R-:W3:Y:S02]  /*33e0*/  LDG.E.U8 R96, desc[UR38][R10.64+0x41] ;  /* 0x000041260a607981 */ /* 0x000ee4000c1e1100 */
[----:B---3--:R-:W-:-:S05]  /*33f0*/  PRMT R13, R96, 0x8880, RZ ;  /* 0x00008880600d7816 */ /* 0x008fca00000000ff */
[----:B------:R-:W-:-:S07]  /*3400*/  IMAD R14, R13, R88, RZ ;  /* 0x000000580d0e7224 */ /* 0x000fce00078e02ff */
.L_x_101:
[----:B------:R-:W-:Y:S05]  /*3410*/  BSYNC B1 ;  /* 0x0000000000017941 */ /* 0x000fea0003800000 */
.L_x_100:
[----:B------:R-:W-:Y:S01]  /*3420*/  @!P3 IMAD R59, R59, R19, R14 ;  /* 0x000000133b3bb224 */ /* 0x000fe200078e020e */
[----:B------:R-:W-:Y:S04]  /*3430*/  BSSY B1, `(.L_x_102) ;  /* 0x0000006000017945 */ /* 0x000fe80003800000 */
[----:B------:R0:W-:Y:S01]  /*3440*/  @!P3 STG.E.U8 desc[UR38][R6.64+0x41], R59 ;  /* 0x0000413b0600b986 */ /* 0x0001e2000c101126 */
[----:B------:R-:W-:Y:S05]  /*3450*/  @P5 BRA `(.L_x_103) ;  /* 0x00000000000c5947 */ /* 0x000fea0003800000 */
[----:B------:R-:W3:Y:S02]  /*3460*/  LDG.E.U8 R96, desc[UR38][R8.64+0x48] ;  /* 0x0000482608607981 */ /* 0x000ee4000c1e1100 */
[----:B---3--:R-:W-:-:S05]  /*3470*/  PRMT R13, R96, 0x8880, RZ ;  /* 0x00008880600d7816 */ /* 0x008fca00000000ff */
[----:B------:R-:W-:-:S07]  /*3480*/  IMAD R14, R13, R88, RZ ;  /* 0x000000580d0e7224 */ /* 0x000fce00078e02ff */
.L_x_103:
[----:B------:R-:W-:Y:S05]  /*3490*/  BSYNC B1 ;  /* 0x0000000000017941 */ /* 0x000fea0003800000 */
.L_x_102:
[----:B---3--:R-:W-:Y:S01]  /*34a0*/  @!P5 IMAD R13, R60, R19, R14 ;  /* 0x000000133c0dd224 */ /* 0x008fe200078e020e */
[----:B------:R-:W-:Y:S04]  /*34b0*/  BSSY B1, `(.L_x_104) ;  /* 0x0000006000017945 */ /* 0x000fe80003800000 */
[----:B------:R3:W-:Y:S01]  /*34c0*/  @!P5 STG.E.U8 desc[UR38][R4.64+0x48], R13 ;  /* 0x0000480d0400d986 */ /* 0x0007e2000c101126 */
[----:B------:R-:W-:Y:S05]  /*34d0*/  @P2 BRA `(.L_x_105) ;  /* 0x00000000000c2947 */ /* 0x000fea0003800000 */
[----:B------:R-:W3:Y:S02]  /*34e0*/  LDG.E.U8 R96, desc[UR38][R8.64+0x49] ;  /* 0x0000492608607981 */ /* 0x000ee4000c1e1100 */
[----:B---3--:R-:W-:-:S05]  /*34f0*/  PRMT R13, R96, 0x8880, RZ ;  /* 0x00008880600d7816 */ /* 0x008fca00000000ff */
[----:B------:R-:W-:-:S07]  /*3500*/  IMAD R14, R13, R88, RZ ;  /* 0x000000580d0e7224 */ /* 0x000fce00078e02ff */
.L_x_105:
[----:B------:R-:W-:Y:S05]  /*3510*/  BSYNC B1 ;  /* 0x0000000000017941 */ /* 0x000fea0003800000 */
.L_x_104:
        /* <DEDUP_REMOVED lines=11> */
.L_x_107:
[----:B------:R-:W-:Y:S05]  /*35d0*/  BSYNC B1 ;  /* 0x0000000000017941 */ /* 0x000fea0003800000 */
.L_x_106:
[----:B---3--:R-:W-:Y:S01]  /*35e0*/  @!P4 IMAD R13, R62, R19, R14 ;  /* 0x000000133e0dc224 */ /* 0x008fe200078e020e */
[----:B------:R-:W-:Y:S04]  /*35f0*/  BSSY B1, `(.L_x_108) ;  /* 0x0000006000017945 */ /* 0x000fe80003800000 */
[----:B------:R3:W-:Y:S01]  /*3600*/  @!P4 STG.E.U8 desc[UR38][R6.64+0x48], R13 ;  /* 0x0000480d0600c986 */ /* 0x0007e2000c101126 */
[----:B------:R-:W-:Y:S05]  /*3610*/  @P3 BRA `(.L_x_109) ;  /* 0x00000000000c3947 */ /* 0x000fea0003800000 */
[----:B------:R-:W3:Y:S02]  /*3620*/  LDG.E.U8 R96, desc[UR38][R10.64+0x49] ;  /* 0x000049260a607981 */ /* 0x000ee4000c1e1100 */
[----:B---3--:R-:W-:-:S05]  /*3630*/  PRMT R13, R96, 0x8880, RZ ;  /* 0x00008880600d7816 */ /* 0x008fca00000000ff */
[----:B------:R-:W-:-:S07]  /*3640*/  IMAD R14, R13, R88, RZ ;  /* 0x000000580d0e7224 */ /* 0x000fce00078e02ff */
.L_x_109:
[----:B------:R-:W-:Y:S05]  /*3650*/  BSYNC B1 ;  /* 0x0000000000017941 */ /* 0x000fea0003800000 */
.L_x_108:
[----:B------:R-:W-:Y:S01]  /*3660*/  @!P3 IMAD R63, R63, R19, R14 ;  /* 0x000000133f3fb224 */ /* 0x000fe200078e020e */
[----:B------:R-:W-:Y:S04]  /*3670*/  BSSY B1, `(.L_x_110) ;  /* 0x0000006000017945 */ /* 0x000fe80003800000 */
[----:B------:R0:W-:Y:S01]  /*3680*/  @!P3 STG.E.U8 desc[UR38][R6.64+0x49], R63 ;  /* 0x0000493f0600b986 */ /* 0x0001e2000c101126 */
[----:B------:R-:W-:Y:S05]  /*3690*/  @P5 BRA `(.L_x_111) ;  /* 0x00000000000c5947 */ /* 0x000fea0003800000 */
[----:B------:R-:W3:Y:S02]  /*36a0*/  LDG.E.U8 R96, desc[UR38][R8.64+0x50] ;  /* 0x0000502608607981 */ /* 0x000ee4000c1e1100 */
[----:B---3--:R-:W-:-:S05]  /*36b0*/  PRMT R13, R96, 0x8880, RZ ;  /* 0x00008880600d7816 */ /* 0x008fca00000000ff */
[----:B------:R-:W-:-:S07]  /*36c0*/  IMAD R14, R13, R88, RZ ;  /* 0x000000580d0e7224 */ /* 0x000fce00078e02ff */
.L_x_111:
[----:B------:R-:W-:Y:S05]  /*36d0*/  BSYNC B1 ;  /* 0x0000000000017941 */ /* 0x000fea0003800000 */
.L_x_110:
[----:B---3--:R-:W-:Y:S01]  /*36e0*/  @!P5 IMAD R13, R64, R19, R14 ;  /* 0x00000013400dd224 */ /* 0x008fe200078e020e */
[----:B------:R-:W-:Y:S04]  /*36f0*/  BSSY B1, `(.L_x_112) ;  /* 0x0000006000017945 */ /* 0x000fe80003800000 */
[----:B------:R3:W-:Y:S01]  /*3700*/  @!P5 STG.E.U8 desc[UR38][R4.64+0x50], R13 ;  /* 0x0000500d0400d986 */ /* 0x0007e2000c101126 */
[----:B------:R-:W-:Y:S05]  /*3710*/  @P2 BRA `(.L_x_113) ;  /* 0x00000000000c2947 */ /* 0x000fea0003800000 */
[----:B------:R-:W3:Y:S02]  /*3720*/  LDG.E.U8 R96, desc[UR38][R8.64+0x51] ;  /* 0x0000512608607981 */ /* 0x000ee4000c1e1100 */
[----:B---3--:R-:W-:-:S05]  /*3730*/  PRMT R13, R96, 0x8880, RZ ;  /* 0x00008880600d7816 */ /* 0x008fca00000000ff */
[----:B------:R-:W-:-:S07]  /*3740*/  IMAD R14, R13, R88, RZ ;  /* 0x000000580d0e7224 */ /* 0x000fce00078e02ff */
.L_x_113:
[----:B------:R-:W-:Y:S05]  /*3750*/  BSYNC B1 ;  /* 0x0000000000017941 */ /* 0x000fea0003800000 */
.L_x_112:
        /* <DEDUP_REMOVED lines=11> */
.L_x_115:
[----:B------:R-:W-:Y:S05]  /*3810*/  BSYNC B1 ;  /* 0x0000000000017941 */ /* 0x000fea0003800000 */
.L_x_114:
[----:B---3--:R-:W-:Y:S01]  /*3820*/  @!P4 IMAD R13, R66, R19, R14 ;  /* 0x00000013420dc224 */ /* 0x008fe200078e020e */
[----:B------:R-:W-:Y:S04]  /*3830*/  BSSY B1, `(.L_x_116) ;  /* 0x0000006000017945 */ /* 0x000fe80003800000 */
[----:B------:R3:W-:Y:S01]  /*3840*/  @!P4 STG.E.U8 desc[UR38][R6.64+0x50], R13 ;  /* 0x0000500d0600c986 */ /* 0x0007e2000c101126 */
[----:B------:R-:W-:Y:S05]  /*3850*/  @P3 BRA `(.L_x_117) ;  /* 0x00000000000c3947 */ /* 0x000fea0003800000 */
[----:B------:R-:W3:Y:S02]  /*3860*/  LDG.E.U8 R96, desc[UR38][R10.64+0x51] ;  /* 0x000051260a607981 */ /* 0x000ee4000c1e1100 */
[----:B---3--:R-:W-:-:S05]  /*3870*/  PRMT R13, R96, 0x8880, RZ ;  /* 0x00008880600d7816 */ /* 0x008fca00000000ff */
[----:B------:R-:W-:-:S07]  /*3880*/  IMAD R14, R13, R88, RZ ;  /* 0x000000580d0e7224 */ /* 0x000fce00078e02ff */
.L_x_117:
[----:B------:R-:W-:Y:S05]  /*3890*/  BSYNC B1 ;  /* 0x0000000000017941 */ /* 0x000fea0003800000 */
.L_x_116:
[----:B------:R-:W-:Y:S01]  /*38a0*/  @!P3 IMAD R67, R67, R19, R14 ;  /* 0x000000134343b224 */ /* 0x000fe200078e020e */
[----:B------:R-:W-:Y:S04]  /*38b0*/  BSSY B1, `(.L_x_118) ;  /* 0x0000006000017945 */ /* 0x000fe80003800000 */
[----:B------:R0:W-:Y:S01]  /*38c0*/  @!P3 STG.E.U8 desc[UR38][R6.64+0x51], R67 ;  /* 0x000051430600b986 */ /* 0x0001e2000c101126 */
[----:B------:R-:W-:Y:S05]  /*38d0*/  @P5 BRA `(.L_x_119) ;  /* 0x00000000000c5947 */ /* 0x000fea0003800000 */
[----:B------:R-:W3:Y:S02]  /*38e0*/  LDG.E.U8 R96, desc[UR38][R8.64+0x58] ;  /* 0x0000582608607981 */ /* 0x000ee4000c1e1100 */
[----:B---3--:R-:W-:-:S05]  /*38f0*/  PRMT R13, R96, 0x8880, RZ ;  /* 0x00008880600d7816 */ /* 0x008fca00000000ff */
[----:B------:R-:W-:-:S07]  /*3900*/  IMAD R14, R13, R88, RZ ;  /* 0x000000580d0e7224 */ /* 0x000fce00078e02ff */
.L_x_119:
[----:B------:R-:W-:Y:S05]  /*3910*/  BSYNC B1 ;  /* 0x0000000000017941 */ /* 0x000fea0003800000 */
.L_x_118:
[----:B---3--:R-:W-:Y:S01]  /*3920*/  @!P5 IMAD R13, R68, R19, R14 ;  /* 0x00000013440dd224 */ /* 0x008fe200078e020e */
[----:B------:R-:W-:Y:S04]  /*3930*/  BSSY B1, `(.L_x_120) ;  /* 0x0000006000017945 */ /* 0x000fe80003800000 */
[----:B------:R3:W-:Y:S01]  /*3940*/  @!P5 STG.E.U8 desc[UR38][R4.64+0x58], R13 ;  /* 0x0000580d0400d986 */ /* 0x0007e2000c101126 */
[----:B------:R-:W-:Y:S05]  /*3950*/  @P2 BRA `(.L_x_121) ;  /* 0x00000000000c2947 */ /* 0x000fea0003800000 */
[----:B------:R-:W3:Y:S02]  /*3960*/  LDG.E.U8 R96, desc[UR38][R8.64+0x59] ;  /* 0x0000592608607981 */ /* 0x000ee4000c1e1100 */
[----:B---3--:R-:W-:-:S05]  /*3970*/  PRMT R13, R96, 0x8880, RZ ;  /* 0x00008880600d7816 */ /* 0x008fca00000000ff */
[----:B------:R-:W-:-:S07]  /*3980*/  IMAD R14, R13, R88, RZ ;  /* 0x000000580d0e7224 */ /* 0x000fce00078e02ff */
.L_x_121:
[----:B------:R-:W-:Y:S05]  /*3990*/  BSYNC B1 ;  /* 0x0000000000017941 */ /* 0x000fea0003800000 */
.L_x_120:
        /* <DEDUP_REMOVED lines=11> */
.L_x_123:
[----:B------:R-:W-:Y:S05]  /*3a50*/  BSYNC B1 ;  /* 0x0000000000017941 */ /* 0x000fea0003800000 */
.L_x_122:
[----:B---3--:R-:W-:Y:S01]  /*3a60*/  @!P4 IMAD R13, R70, R19, R14 ;  /* 0x00000013460dc224 */ /* 0x008fe200078e020e */
[----:B------:R-:W-:Y:S04]  /*3a70*/  BSSY B1, `(.L_x_124) ;  /* 0x0000006000017945 */ /* 0x000fe80003800000 */
[----:B------:R3:W-:Y:S01]  /*3a80*/  @!P4 STG.E.U8 desc[UR38][R6.64+0x58], R13 ;  /* 0x0000580d0600c986 */ /* 0x0007e2000c101126 */
[----:B------:R-:W-:Y:S05]  /*3a90*/  @P3 BRA `(.L_x_125) ;  /* 0x00000000000c3947 */ /* 0x000fea0003800000 */
[----:B------:R-:W3:Y:S02]  /*3aa0*/  LDG.E.U8 R96, desc[UR38][R10.64+0x59] ;  /* 0x000059260a607981 */ /* 0x000ee4000c1e1100 */
[----:B---3--:R-:W-:-:S05]  /*3ab0*/  PRMT R13, R96, 0x8880, RZ ;  /* 0x00008880600d7816 */ /* 0x008fca00000000ff */
[----:B------:R-:W-:-:S07]  /*3ac0*/  IMAD R14, R13, R88, RZ ;  /* 0x000000580d0e7224 */ /* 0x000fce00078e02ff */
.L_x_125:
[----:B------:R-:W-:Y:S05]  /*3ad0*/  BSYNC B1 ;  /* 0x0000000000017941 */ /* 0x000fea0003800000 */
.L_x_124:
[----:B------:R-:W-:Y:S01]  /*3ae0*/  @!P3 IMAD R71, R71, R19, R14 ;  /* 0x000000134747b224 */ /* 0x000fe200078e020e */
[----:B------:R-:W-:Y:S04]  /*3af0*/  BSSY B1, `(.L_x_126) ;  /* 0x0000006000017945 */ /* 0x000fe80003800000 */
[----:B------:R0:W-:Y:S01]  /*3b00*/  @!P3 STG.E.U8 desc[UR38][R6.64+0x59], R71 ;  /* 0x000059470600b986 */ /* 0x0001e2000c101126 */
[----:B------:R-:W-:Y:S05]  /*3b10*/  @P5 BRA `(.L_x_127) ;  /* 0x00000000000c5947 */ /* 0x000fea0003800000 */
[----:B------:R-:W3:Y:S02]  /*3b20*/  LDG.E.U8 R96, desc[UR38][R8.64+0x60] ;  /* 0x0000602608607981 */ /* 0x000ee4000c1e1100 */
[----:B---3--:R-:W-:-:S05]  /*3b30*/  PRMT R13, R96, 0x8880, RZ ;  /* 0x00008880600d7816 */ /* 0x008fca00000000ff */
[----:B------:R-:W-:-:S07]  /*3b40*/  IMAD R14, R13, R88, RZ ;  /* 0x000000580d0e7224 */ /* 0x000fce00078e02ff */
.L_x_127:
[----:B------:R-:W-:Y:S05]  /*3b50*/  BSYNC B1 ;  /* 0x0000000000017941 */ /* 0x000fea0003800000 */
.L_x_126:
[----:B---3--:R-:W-:Y:S01]  /*3b60*/  @!P5 IMAD R13, R72, R19, R14 ;  /* 0x00000013480dd224 */ /* 0x008fe200078e020e */
[----:B------:R-:W-:Y:S04]  /*3b70*/  BSSY B1, `(.L_x_128) ;  /* 0x0000006000017945 */ /* 0x000fe80003800000 */
[----:B------:R3:W-:Y:S01]  /*3b80*/  @!P5 STG.E.U8 desc[UR38][R4.64+0x60], R13 ;  /* 0x0000600d0400d986 */ /* 0x0007e2000c101126 */
[----:B------:R-:W-:Y:S05]  /*3b90*/  @P2 BRA `(.L_x_129) ;  /* 0x00000000000c2947 */ /* 0x000fea0003800000 */
[----:B------:R-:W3:Y:S02]  /*3ba0*/  LDG.E.U8 R96, desc[UR38][R8.64+0x61] ;  /* 0x0000612608607981 */ /* 0x000ee4000c1e1100 */
[----:B---3--:R-:W-:-:S05]  /*3bb0*/  PRMT R13, R96, 0x8880, RZ ;  /* 0x00008880600d7816 */ /* 0x008fca00000000ff */
[----:B------:R-:W-:-:S07]  /*3bc0*/  IMAD R14, R13, R88, RZ ;  /* 0x000000580d0e7224 */ /* 0x000fce00078e02ff */
.L_x_129:
[----:B------:R-:W-:Y:S05]  /*3bd0*/  BSYNC B1 ;  /* 0x0000000000017941 */ /* 0x000fea0003800000 */
.L_x_128:
        /* <DEDUP_REMOVED lines=11> */
.L_x_131:
[----:B------:R-:W-:Y:S05]  /*3c90*/  BSYNC B1 ;  /* 0x0000000000017941 */ /* 0x000fea0003800000 */
.L_x_130:
[----:B---3--:R-:W-:Y:S01]  /*3ca0*/  @!P4 IMAD R13, R74, R19, R14 ;  /* 0x000000134a0dc224 */ /* 0x008fe200078e020e */
[----:B------:R-:W-:Y:S04]  /*3cb0*/  BSSY B1, `(.L_x_132) ;  /* 0x0000006000017945 */ /* 0x000fe80003800000 */
[----:B------:R3:W-:Y:S01]  /*3cc0*/  @!P4 STG.E.U8 desc[UR38][R6.64+0x60], R13 ;  /* 0x0000600d0600c986 */ /* 0x0007e2000c101126 */
[----:B------:R-:W-:Y:S05]  /*3cd0*/  @P3 BRA `(.L_x_133) ;  /* 0x00000000000c3947 */ /* 0x000fea0003800000 */
[----:B------:R-:W3:Y:S02]  /*3ce0*/  LDG.E.U8 R96, desc[UR38][R10.64+0x61] ;  /* 0x000061260a607981 */ /* 0x000ee4000c1e1100 */
[----:B---3--:R-:W-:-:S05]  /*3cf0*/  PRMT R13, R96, 0x8880, RZ ;  /* 0x00008880600d7816 */ /* 0x008fca00000000ff */
[----:B------:R-:W-:-:S07]  /*3d00*/  IMAD R14, R13, R88, RZ ;  /* 0x000000580d0e7224 */ /* 0x000fce00078e02ff */
.L_x_133:
[----:B------:R-:W-:Y:S05]  /*3d10*/  BSYNC B1 ;  /* 0x0000000000017941 */ /* 0x000fea0003800000 */
.L_x_132:
[----:B------:R-:W-:Y:S01]  /*3d20*/  @!P3 IMAD R75, R75, R19, R14 ;  /* 0x000000134b4bb224 */ /* 0x000fe200078e020e */
[----:B------:R-:W-:Y:S04]  /*3d30*/  BSSY B1, `(.L_x_134) ;  /* 0x0000006000017945 */ /* 0x000fe80003800000 */
[----:B------:R0:W-:Y:S01]  /*3d40*/  @!P3 STG.E.U8 desc[UR38][R6.64+0x61], R75 ;  /* 0x0000614b0600b986 */ /* 0x0001e2000c101126 */
[----:B------:R-:W-:Y:S05]  /*3d50*/  @P5 BRA `(.L_x_135) ;  /* 0x00000000000c5947 */ /* 0x000fea0003800000 */
[----:B------:R-:W3:Y:S02]  /*3d60*/  LDG.E.U8 R96, desc[UR38][R8.64+0x68] ;  /* 0x0000682608607981 */ /* 0x000ee4000c1e1100 */
[----:B---3--:R-:W-:-:S05]  /*3d70*/  PRMT R13, R96, 0x8880, RZ ;  /* 0x00008880600d7816 */ /* 0x008fca00000000ff */
[----:B------:R-:W-:-:S07]  /*3d80*/  IMAD R14, R13, R88, RZ ;  /* 0x000000580d0e7224 */ /* 0x000fce00078e02ff */
.L_x_135:
[----:B------:R-:W-:Y:S05]  /*3d90*/  BSYNC B1 ;  /* 0x0000000000017941 */ /* 0x000fea0003800000 */
.L_x_134:
[----:B---3--:R-:W-:Y:S01]  /*3da0*/  @!P5 IMAD R13, R76, R19, R14 ;  /* 0x000000134c0dd224 */ /* 0x008fe200078e020e */
[----:B------:R-:W-:Y:S04]  /*3db0*/  BSSY B1, `(.L_x_136) ;  /* 0x0000006000017945 */ /* 0x000fe80003800000 */
[----:B------:R3:W-:Y:S01]  /*3dc0*/  @!P5 STG.E.U8 desc[UR38][R4.64+0x68], R13 ;  /* 0x0000680d0400d986 */ /* 0x0007e2000c101126 */
[----:B------:R-:W-:Y:S05]  /*3dd0*/  @P2 BRA `(.L_x_137) ;  /* 0x00000000000c2947 */ /* 0x000fea0003800000 */
[----:B------:R-:W3:Y:S02]  /*3de0*/  LDG.E.U8 R96, desc[UR38][R8.64+0x69] ;  /* 0x0000692608607981 */ /* 0x000ee4000c1e1100 */
[----:B---3--:R-:W-:-:S05]  /*3df0*/  PRMT R13, R96, 0x8880, RZ ;  /* 0x00008880600d7816 */ /* 0x008fca00000000ff */
[----:B------:R-:W-:-:S07]  /*3e00*/  IMAD R14, R13, R88, RZ ;  /* 0x000000580d0e7224 */ /* 0x000fce00078e02ff */
.L_x_137:
[----:B------:R-:W-:Y:S05]  /*3e10*/  BSYNC B1 ;  /* 0x0000000000017941 */ /* 0x000fea0003800000 */
.L_x_136:
        /* <DEDUP_REMOVED lines=11> */
.L_x_139:
[----:B------:R-:W-:Y:S05]  /*3ed0*/  BSYNC B1 ;  /* 0x0000000000017941 */ /* 0x000fea0003800000 */
.L_x_138:
[----:B---3--:R-:W-:Y:S01]  /*3ee0*/  @!P4 IMAD R13, R78, R19, R14 ;  /* 0x000000134e0dc224 */ /* 0x008fe200078e020e */
[----:B------:R-:W-:Y:S04]  /*3ef0*/  BSSY B1, `(.L_x_140) ;  /* 0x0000006000017945 */ /* 0x000fe80003800000 */
[----:B------:R3:W-:Y:S01]  /*3f00*/  @!P4 STG.E.U8 desc[UR38][R6.64+0x68], R13 ;  /* 0x0000680d0600c986 */ /* 0x0007e2000c101126 */
[----:B------:R-:W-:Y:S05]  /*3f10*/  @P3 BRA `(.L_x_141) ;  /* 0x00000000000c3947 */ /* 0x000fea0003800000 */
[----:B------:R-:W3:Y:S02]  /*3f20*/  LDG.E.U8 R96, desc[UR38][R10.64+0x69] ;  /* 0x000069260a607981 */ /* 0x000ee4000c1e1100 */
[----:B---3--:R-:W-:-:S05]  /*3f30*/  PRMT R13, R96, 0x8880, RZ ;  /* 0x00008880600d7816 */ /* 0x008fca00000000ff */
[----:B------:R-:W-:-:S07]  /*3f40*/  IMAD R14, R13, R88, RZ ;  /* 0x000000580d0e7224 */ /* 0x000fce00078e02ff */
.L_x_141:
[----:B------:R-:W-:Y:S05]  /*3f50*/  BSYNC B1 ;  /* 0x0000000000017941 */ /* 0x000fea0003800000 */
.L_x_140:
[----:B------:R-:W-:Y:S01]  /*3f60*/  @!P3 IMAD R79, R79, R19, R14 ;  /* 0x000000134f4fb224 */ /* 0x000fe200078e020e */
[----:B------:R-:W-:Y:S04]  /*3f70*/  BSSY B1, `(.L_x_142) ;  /* 0x0000006000017945 */ /* 0x000fe80003800000 */
[----:B------:R0:W-:Y:S01]  /*3f80*/  @!P3 STG.E.U8 desc[UR38][R6.64+0x69], R79 ;  /* 0x0000694f0600b986 */ /* 0x0001e2000c101126 */
[----:B------:R-:W-:Y:S05]  /*3f90*/  @P5 BRA `(.L_x_143) ;  /* 0x00000000000c5947 */ /* 0x000fea0003800000 */
[----:B------:R-:W3:Y:S02]  /*3fa0*/  LDG.E.U8 R96, desc[UR38][R8.64+0x70] ;  /* 0x0000702608607981 */ /* 0x000ee4000c1e1100 */
[----:B---3--:R-:W-:-:S05]  /*3fb0*/  PRMT R13, R96, 0x8880, RZ ;  /* 0x00008880600d7816 */ /* 0x008fca00000000ff */
[----:B------:R-:W-:-:S07]  /*3fc0*/  IMAD R14, R13, R88, RZ ;  /* 0x000000580d0e7224 */ /* 0x000fce00078e02ff */
.L_x_143:
[----:B------:R-:W-:Y:S05]  /*3fd0*/  BSYNC B1 ;  /* 0x0000000000017941 */ /* 0x000fea0003800000 */
.L_x_142:
[----:B---3--:R-:W-:Y:S01]  /*3fe0*/  @!P5 IMAD R13, R80, R19, R14 ;  /* 0x00000013500dd224 */ /* 0x008fe200078e020e */
[----:B------:R-:W-:Y:S04]  /*3ff0*/  BSSY B1, `(.L_x_144) ;  /* 0x0000006000017945 */ /* 0x000fe80003800000 */
[----:B------:R3:W-:Y:S01]  /*4000*/  @!P5 STG.E.U8 desc[UR38][R4.64+0x70], R13 ;  /* 0x0000700d0400d986 */ /* 0x0007e2000c101126 */
[----:B------:R-:W-:Y:S05]  /*4010*/  @P2 BRA `(.L_x_145) ;  /* 0x00000000000c2947 */ /* 0x000fea0003800000 */
[----:B------:R-:W3:Y:S02]  /*4020*/  LDG.E.U8 R96, desc[UR38][R8.64+0x71] ;  /* 0x0000712608607981 */ /* 0x000ee4000c1e1100 */
[----:B---3--:R-:W-:-:S05]  /*4030*/  PRMT R13, R96, 0x8880, RZ ;  /* 0x00008880600d7816 */ /* 0x008fca00000000ff */
[----:B------:R-:W-:-:S07]  /*4040*/  IMAD R14, R13, R88, RZ ;  /* 0x000000580d0e7224 */ /* 0x000fce00078e02ff */
.L_x_145:
[----:B------:R-:W-:Y:S05]  /*4050*/  BSYNC B1 ;  /* 0x0000000000017941 */ /* 0x000fea0003800000 */
.L_x_144:
[----:B------:R-:W-:Y:S01]  /*4060*/  ISETP.LT.OR P4, PT, R3, 0x71, !P0 ;  /* 0x000000710300780c */ /* 0x000fe20004781670 */
[----:B------:R-:W-:Y:S01]  /*4070*/  @!P2 IMAD R81, R81, R19, R14 ;  /* 0x000000135151a224 */ /* 0x000fe200078e020e */
[----:B------:R-:W-:Y:S01]  /*4080*/  BSSY B1, `(.L_x_146) ;  /* 0x000000a000017945 */ /* 0x000fe20003800000 */
[C---:B------:R-:W-:Y:S02]  /*4090*/  ISETP.LT.OR P3, PT, R3.reuse, 0x72, !P0 ;  /* 0x000000720300780c */ /* 0x040fe40004761670 */
        /* <DEDUP_REMOVED lines=8> */
.L_x_147:
[----:B------:R-:W-:Y:S05]  /*4120*/  BSYNC B1 ;  /* 0x0000000000017941 */ /* 0x000fea0003800000 */
.L_x_146:
[----:B---3--:R-:W-:Y:S01]  /*4130*/  @!P4 IMAD R13, R82, R19, R14 ;  /* 0x00000013520dc224 */ /* 0x008fe200078e020e */
[----:B------:R-:W-:Y:S04]  /*4140*/  BSSY B1, `(.L_x_148) ;  /* 0x0000006000017945 */ /* 0x000fe80003800000 */
[----:B------:R3:W-:Y:S01]  /*4150*/  @!P4 STG.E.U8 desc[UR38][R6.64+0x70], R13 ;  /* 0x0000700d0600c986 */ /* 0x0007e2000c101126 */
[----:B------:R-:W-:Y:S05]  /*4160*/  @P3 BRA `(.L_x_149) ;  /* 0x00000000000c3947 */ /* 0x000fea0003800000 */
[----:B------:R-:W3:Y:S02]  /*4170*/  LDG.E.U8 R96, desc[UR38][R10.64+0x71] ;  /* 0x000071260a607981 */ /* 0x000ee4000c1e1100 */
[----:B---3--:R-:W-:-:S05]  /*4180*/  PRMT R13, R96, 0x8880, RZ ;  /* 0x00008880600d7816 */ /* 0x008fca00000000ff */
[----:B------:R-:W-:-:S07]  /*4190*/  IMAD R14, R13, R88, RZ ;  /* 0x000000580d0e7224 */ /* 0x000fce00078e02ff */
.L_x_149:
[----:B------:R-:W-:Y:S05]  /*41a0*/  BSYNC B1 ;  /* 0x0000000000017941 */ /* 0x000fea0003800000 */
.L_x_148:
[----:B------:R-:W-:Y:S01]  /*41b0*/  @!P3 IMAD R83, R83, R19, R14 ;  /* 0x000000135353b224 */ /* 0x000fe200078e020e */
[----:B------:R-:W-:Y:S04]  /*41c0*/  BSSY B1, `(.L_x_150) ;  /* 0x0000006000017945 */ /* 0x000fe80003800000 */
[----:B------:R0:W-:Y:S01]  /*41d0*/  @!P3 STG.E.U8 desc[UR38][R6.64+0x71], R83 ;  /* 0x000071530600b986 */ /* 0x0001e2000c101126 */
[----:B------:R-:W-:Y:S05]  /*41e0*/  @P2 BRA `(.L_x_151) ;  /* 0x00000000000c2947 */ /* 0x000fea0003800000 */
[----:B------:R-:W3:Y:S02]  /*41f0*/  LDG.E.U8 R96, desc[UR38][R8.64+0x78] ;  /* 0x0000782608607981 */ /* 0x000ee4000c1e1100 */
[----:B---3--:R-:W-:-:S05]  /*4200*/  PRMT R13, R96, 0x8880, RZ ;  /* 0x00008880600d7816 */ /* 0x008fca00000000ff */
[----:B------:R-:W-:-:S07]  /*4210*/  IMAD R14, R13, R88, RZ ;  /* 0x000000580d0e7224 */ /* 0x000fce00078e02ff */
.L_x_151:
[----:B------:R-:W-:Y:S05]  /*4220*/  BSYNC B1 ;  /* 0x0000000000017941 */ /* 0x000fea0003800000 */
.L_x_150:
[----:B---3--:R-:W-:Y:S01]  /*4230*/  @!P2 IMAD R13, R84, R19, R14 ;  /* 0x00000013540da224 */ /* 0x008fe200078e020e */
[----:B------:R-:W-:Y:S04]  /*4240*/  BSSY B1, `(.L_x_152) ;  /* 0x0000006000017945 */ /* 0x000fe80003800000 */
[----:B------:R3:W-:Y:S01]  /*4250*/  @!P2 STG.E.U8 desc[UR38][R4.64+0x78], R13 ;  /* 0x0000780d0400a986 */ /* 0x0007e2000c101126 */
[----:B------:R-:W-:Y:S05]  /*4260*/  @P1 BRA `(.L_x_153) ;  /* 0x00000000000c1947 */ /* 0x000fea0003800000 */
[----:B------:R-:W3:Y:S02]  /*4270*/  LDG.E.U8 R96, desc[UR38][R8.64+0x79] ;  /* 0x0000792608607981 */ /* 0x000ee4000c1e1100 */
[----:B---3--:R-:W-:-:S05]  /*4280*/  PRMT R13, R96, 0x8880, RZ ;  /* 0x00008880600d7816 */ /* 0x008fca00000000ff */
[----:B------:R-:W-:-:S07]  /*4290*/  IMAD R14, R13, R88, RZ ;  /* 0x000000580d0e7224 */ /* 0x000fce00078e02ff */
.L_x_153:
[----:B------:R-:W-:Y:S05]  /*42a0*/  BSYNC B1 ;  /* 0x0000000000017941 */ /* 0x000fea0003800000 */
.L_x_152:
[----:B------:R-:W-:Y:S01]  /*42b0*/  @!P1 IMAD R85, R85, R19, R14 ;  /* 0x0000001355559224 */ /* 0x000fe200078e020e */
[----:B------:R-:W-:Y:S04]  /*42c0*/  BSSY B1, `(.L_x_154) ;  /* 0x0000006000017945 */ /* 0x000fe80003800000 */
[----:B------:R0:W-:Y:S01]  /*42d0*/  @!P1 STG.E.U8 desc[UR38][R4.64+0x79], R85 ;  /* 0x0000795504009986 */ /* 0x0001e2000c101126 */
[----:B------:R-:W-:Y:S05]  /*42e0*/  @P5 BRA `(.L_x_155) ;  /* 0x00000000000c5947 */ /* 0x000fea0003800000 */
[----:B------:R-:W0:Y:S02]  /*42f0*/  LDG.E.U8 R96, desc[UR38][R10.64+0x78] ;  /* 0x000078260a607981 */ /* 0x000e24000c1e1100 */
[----:B0123--:R-:W-:-:S05]  /*4300*/  PRMT R5, R96, 0x8880, RZ ;  /* 0x0000888060057816 */ /* 0x00ffca00000000ff */
[----:B------:R-:W-:-:S07]  /*4310*/  IMAD R14, R5, R88, RZ ;  /* 0x00000058050e7224 */ /* 0x000fce00078e02ff */
.L_x_155:
[----:B------:R-:W-:Y:S05]  /*4320*/  BSYNC B1 ;  /* 0x0000000000017941 */ /* 0x000fea0003800000 */
.L_x_154:
[----:B0123--:R-:W-:Y:S01]  /*4330*/  @!P5 IMAD R5, R86, R19, R14 ;  /* 0x000000135605d224 */ /* 0x00ffe200078e020e */
[----:B------:R-:W-:Y:S01]  /*4340*/  ISETP.LT.OR P0, PT, R3, 0x7a, !P0 ;  /* 0x0000007a0300780c */ /* 0x000fe20004701670 */
[----:B------:R-:W-:Y:S03]  /*4350*/  BSSY B1, `(.L_x_156) ;  /* 0x0000006000017945 */ /* 0x000fe60003800000 */
[----:B------:R0:W-:Y:S09]  /*4360*/  @!P5 STG.E.U8 desc[UR38][R6.64+0x78], R5 ;  /* 0x000078050600d986 */ /* 0x0001f2000c101126 */
[----:B------:R-:W-:Y:S05]  /*4370*/  @P0 BRA `(.L_x_157) ;  /* 0x00000000000c0947 */ /* 0x000fea0003800000 */
[----:B------:R-:W2:Y:S02]  /*4380*/  LDG.E.U8 R96, desc[UR38][R10.64+0x79] ;  /* 0x000079260a607981 */ /* 0x000ea4000c1e1100 */
[----:B--2---:R-:W-:-:S05]  /*4390*/  PRMT R3, R96, 0x8880, RZ ;  /* 0x0000888060037816 */ /* 0x004fca00000000ff */
[----:B------:R-:W-:-:S07]  /*43a0*/  IMAD R14, R3, R88, RZ ;  /* 0x00000058030e7224 */ /* 0x000fce00078e02ff */
.L_x_157:
[----:B------:R-:W-:Y:S05]  /*43b0*/  BSYNC B1 ;  /* 0x0000000000017941 */ /* 0x000fea0003800000 */
.L_x_156:
[----:B------:R-:W-:Y:S01]  /*43c0*/  IMAD R87, R87, R19, R14 ;  /* 0x0000001357577224 */ /* 0x000fe200078e020e */
[----:B------:R-:W-:Y:S06]  /*43d0*/  @P0 BRA `(.L_x_158) ;  /* 0x0000000c00100947 */ /* 0x000fec0003800000 */
[----:B------:R1:W-:Y:S01]  /*43e0*/  STG.E.U8 desc[UR38][R6.64+0x79], R87 ;  /* 0x0000795706007986 */ /* 0x0003e2000c101126 */
[----:B------:R-:W-:Y:S05]  /*43f0*/  BRA `(.L_x_158) ;  /* 0x0000000c00087947 */ /* 0x000fea0003800000 */
.L_x_29:
[C---:B------:R-:W-:Y:S02]  /*4400*/  ISETP.GE.AND P1, PT, R102.reuse, 0x1, PT ;  /* 0x000000016600780c */ /* 0x040fe40003f26270 */
[----:B------:R-:W-:Y:S02]  /*4410*/  ISETP.GE.AND P0, PT, R102, 0x9, PT ;  /* 0x000000096600780c */ /* 0x000fe40003f06270 */
[C---:B------:R-:W-:Y:S02]  /*4420*/  ISETP.LT.OR P4, PT, R3.reuse, 0x1, !P1 ;  /* 0x000000010300780c */ /* 0x040fe40004f81670 */
[C---:B------:R-:W-:Y:S02]  /*4430*/  ISETP.LT.OR P3, PT, R3.reuse, 0x2, !P1 ;  /* 0x000000020300780c */ /* 0x040fe40004f61670 */
[C---:B------:R-:W-:Y:S02]  /*4440*/  ISETP.LT.OR P2, PT, R3.reuse, 0x1, !P0 ;  /* 0x000000010300780c */ /* 0x040fe40004741670 */
[----:B------:R-:W-:-:S07]  /*4450*/  ISETP.LT.OR P5, PT, R3, 0x2, !P0 ;  /* 0x000000020300780c */ /* 0x000fce00047a1670 */
[-C--:B------:R-:W-:Y:S02]  /*4460*/  @!P4 IMAD R9, R24, R19.reuse, RZ ;  /* 0x000000131809c224 */ /* 0x080fe400078e02ff */
[-C--:B------:R-:W-:Y:S02]  /*4470*/  @!P3 IMAD R25, R25, R19.reuse, RZ ;  /* 0x000000131919b224 */ /* 0x080fe400078e02ff */
[-C--:B------:R-:W-:Y:S01]  /*4480*/  @!P2 IMAD R11, R26, R19.reuse, RZ ;  /* 0x000000131a0ba224 */ /* 0x080fe200078e02ff */
[----:B------:R0:W-:Y:S01]  /*4490*/  @!P4 STG.E.U8 desc[UR38][R4.64], R9 ;  /* 0x000000090400c986 */ /* 0x0001e2000c101126 */
[----:B------:R-:W-:Y:S01]  /*44a0*/  ISETP.LT.OR P4, PT, R3, 0x9, !P1 ;  /* 0x000000090300780c */ /* 0x000fe20004f81670 */
[----:B------:R-:W-:Y:S02]  /*44b0*/  @!P5 IMAD R27, R27, R19, RZ ;  /* 0x000000131b1bd224 */ /* 0x000fe400078e02ff */
[----:B------:R-:W-:Y:S01]  /*44c0*/  @!P3 STG.E.U8 desc[UR38][R4.64+0x1], R25 ;  /* 0x000001190400b986 */ /* 0x000fe2000c101126 */
[----:B------:R-:W-:-:S03]  /*44d0*/  ISETP.LT.OR P3, PT, R3, 0xa, !P1 ;  /* 0x0000000a0300780c */ /* 0x000fc60004f61670 */
[----:B------:R1:W-:Y:S01]  /*44e0*/  @!P2 STG.E.U8 desc[UR38][R6.64], R11 ;  /* 0x0000000b0600a986 */ /* 0x0003e2000c101126 */
[----:B------:R-:W-:-:S03]  /*44f0*/  ISETP.LT.OR P2, PT, R3, 0x9, !P0 ;  /* 0x000000090300780c */ /* 0x000fc60004741670 */
[----:B------:R-:W-:Y:S01]  /*4500*/  @!P5 STG.E.U8 desc[UR38][R6.64+0x1], R27 ;  /* 0x0000011b0600d986 */ /* 0x000fe2000c101126 */
[----:B------:R-:W-:Y:S01]  /*4510*/  ISETP.LT.OR P5, PT, R3, 0xa, !P0 ;  /* 0x0000000a0300780c */ /* 0x000fe200047a1670 */
[----:B------:R-:W-:-:S04]  /*4520*/  @!P4 IMAD R13, R28, R19, RZ ;  /* 0x000000131c0dc224 */ /* 0x000fc800078e02ff */
[-C--:B------:R-:W-:Y:S01]  /*4530*/  @!P3 IMAD R29, R29, R19.reuse, RZ ;  /* 0x000000131d1db224 */ /* 0x080fe200078e02ff */
[----:B------:R-:W-:Y:S01]  /*4540*/  @!P4 STG.E.U8 desc[UR38][R4.64+0x8], R13 ;  /* 0x0000080d0400c986 */ /* 0x000fe2000c101126 */
[C---:B------:R-:W-:Y:S02]  /*4550*/  ISETP.LT.OR P4, PT, R3.reuse, 0x11, !P1 ;  /* 0x000000110300780c */ /* 0x040fe40004f81670 */
[-C--:B0-----:R-:W-:Y:S01]  /*4560*/  @!P2 IMAD R9, R30, R19.reuse, RZ ;  /* 0x000000131e09a224 */ /* 0x081fe200078e02ff */
[----:B------:R-:W-:Y:S01]  /*4570*/  @!P3 STG.E.U8 desc[UR38][R4.64+0x9], R29 ;  /* 0x0000091d0400b986 */ /* 0x000fe2000c101126 */
[----:B------:R-:W-:Y:S02]  /*4580*/  ISETP.LT.OR P3, PT, R3, 0x12, !P1 ;  /* 0x000000120300780c */ /* 0x000fe40004f61670 */
[----:B------:R-:W-:Y:S01]  /*4590*/  @!P5 IMAD R31, R31, R19, RZ ;  /* 0x000000131f1fd224 */ /* 0x000fe200078e02ff */
[----:B------:R0:W-:Y:S01]  /*45a0*/  @!P2 STG.E.U8 desc[UR38][R6.64+0x8], R9 ;  /* 0x000008090600a986 */ /* 0x0001e2000c101126 */
[----:B------:R-:W-:-:S03]  /*45b0*/  ISETP.LT.OR P2, PT, R3, 0x11, !P0 ;  /* 0x000000110300780c */ /* 0x000fc60004741670 */
[----:B------:R-:W-:Y:S01]  /*45c0*/  @!P5 STG.E.U8 desc[UR38][R6.64+0x9], R31 ;  /* 0x0000091f0600d986 */ /* 0x000fe2000c101126 */
[----:B------:R-:W-:Y:S01]  /*45d0*/  ISETP.LT.OR P5, PT, R3, 0x12, !P0 ;  /* 0x000000120300780c */ /* 0x000fe200047a1670 */
[----:B-1----:R-:W-:-:S04]  /*45e0*/  @!P4 IMAD R11, R32, R19, RZ ;  /* 0x00000013200bc224 */ /* 0x002fc800078e02ff */
        /* <DEDUP_REMOVED lines=109> */
[----:B------:R1:W-:Y:S01]  /*4cc0*/  @!P4 STG.E.U8 desc[UR38][R4.64+0x58], R13 ;  /* 0x0000580d0400c986 */ /* 0x0003e2000c101126 */
        /* <DEDUP_REMOVED lines=13> */
[-C--:B-1----:R-:W-:Y:S01]  /*4da0*/  @!P2 IMAD R13, R74, R19.reuse, RZ ;  /* 0x000000134a0da224 */ /* 0x082fe200078e02ff */
[----:B------:R-:W-:Y:S01]  /*4db0*/  @!P3 STG.E.U8 desc[UR38][R4.64+0x61], R73 ;  /* 0x000061490400b986 */ /* 0x000fe2000c101126 */
[----:B------:R-:W-:Y:S02]  /*4dc0*/  ISETP.LT.OR P3, PT, R3, 0x6a, !P1 ;  /* 0x0000006a0300780c */ /* 0x000fe40004f61670 */
[----:B------:R-:W-:Y:S01]  /*4dd0*/  @!P5 IMAD R75, R75, R19, RZ ;  /* 0x000000134b4bd224 */ /* 0x000fe200078e02ff */
[----:B------:R1:W-:Y:S01]  /*4de0*/  @!P2 STG.E.U8 desc[UR38][R6.64+0x60], R13 ;  /* 0x0000600d0600a986 */ /* 0x0003e2000c101126 */
[----:B------:R-:W-:-:S03]  /*4df0*/  ISETP.LT.OR P2, PT, R3, 0x69, !P0 ;  /* 0x000000690300780c */ /* 0x000fc60004741670 */
[----:B------:R-:W-:Y:S01]  /*4e00*/  @!P5 STG.E.U8 desc[UR38][R6.64+0x61], R75 ;  /* 0x0000614b0600d986 */ /* 0x000fe2000c101126 */
[----:B------:R-:W-:Y:S01]  /*4e10*/  ISETP.LT.OR P5, PT, R3, 0x6a, !P0 ;  /* 0x0000006a0300780c */ /* 0x000fe200047a1670 */
[----:B0-----:R-:W-:-:S04]  /*4e20*/  @!P4 IMAD R9, R76, R19, RZ ;  /* 0x000000134c09c224 */ /* 0x001fc800078e02ff */
[-C--:B------:R-:W-:Y:S01]  /*4e30*/  @!P3 IMAD R77, R77, R19.reuse, RZ ;  /* 0x000000134d4db224 */ /* 0x080fe200078e02ff */
[----:B------:R-:W-:Y:S01]  /*4e40*/  @!P4 STG.E.U8 desc[UR38][R4.64+0x68], R9 ;  /* 0x000068090400c986 */ /* 0x000fe2000c101126 */
[C---:B------:R-:W-:Y:S02]  /*4e50*/  ISETP.LT.OR P4, PT, R3.reuse, 0x72, !P1 ;  /* 0x000000720300780c */ /* 0x040fe40004f81670 */
[-C--:B--2---:R-:W-:Y:S01]  /*4e60*/  @!P2 IMAD R11, R78, R19.reuse, RZ ;  /* 0x000000134e0ba224 */ /* 0x084fe200078e02ff */
[----:B------:R-:W-:Y:S01]  /*4e70*/  @!P3 STG.E.U8 desc[UR38][R4.64+0x69], R77 ;  /* 0x0000694d0400b986 */ /* 0x000fe2000c101126 */
[----:B------:R-:W-:Y:S02]  /*4e80*/  ISETP.LT.OR P3, PT, R3, 0x71, !P1 ;  /* 0x000000710300780c */ /* 0x000fe40004f61670 */
[----:B------:R-:W-:Y:S01]  /*4e90*/  @!P5 IMAD R79, R79, R19, RZ ;  /* 0x000000134f4fd224 */ /* 0x000fe200078e02ff */
[----:B------:R0:W-:Y:S01]  /*4ea0*/  @!P2 STG.E.U8 desc[UR38][R6.64+0x68], R11 ;  /* 0x0000680b0600a986 */ /* 0x0001e2000c101126 */
[----:B------:R-:W-:-:S03]  /*4eb0*/  ISETP.LT.OR P2, PT, R3, 0x71, !P0 ;  /* 0x000000710300780c */ /* 0x000fc60004741670 */
[----:B------:R2:W-:Y:S01]  /*4ec0*/  @!P5 STG.E.U8 desc[UR38][R6.64+0x69], R79 ;  /* 0x0000694f0600d986 */ /* 0x0005e2000c101126 */
[----:B------:R-:W-:Y:S01]  /*4ed0*/  ISETP.LT.OR P5, PT, R3, 0x79, !P0 ;  /* 0x000000790300780c */ /* 0x000fe200047a1670 */
[----:B------:R-:W-:-:S04]  /*4ee0*/  @!P4 IMAD R81, R81, R19, RZ ;  /* 0x000000135151c224 */ /* 0x000fc800078e02ff */
[-C--:B-1----:R-:W-:Y:S01]  /*4ef0*/  @!P3 IMAD R13, R80, R19.reuse, RZ ;  /* 0x00000013500db224 */ /* 0x082fe200078e02ff */
[----:B------:R2:W-:Y:S01]  /*4f00*/  @!P4 STG.E.U8 desc[UR38][R4.64+0x71], R81 ;  /* 0x000071510400c986 */ /* 0x0005e2000c101126 */
[C---:B------:R-:W-:Y:S02]  /*4f10*/  ISETP.LT.OR P4, PT, R3.reuse, 0x72, !P0 ;  /* 0x000000720300780c */ /* 0x040fe40004781670 */
[C---:B------:R-:W-:Y:S01]  /*4f20*/  ISETP.LT.OR P0, PT, R3.reuse, 0x7a, !P0 ;  /* 0x0000007a0300780c */ /* 0x040fe20004701670 */
[----:B------:R2:W-:Y:S01]  /*4f30*/  @!P3 STG.E.U8 desc[UR38][R4.64+0x70], R13 ;  /* 0x0000700d0400b986 */ /* 0x0005e2000c101126 */
[C---:B------:R-:W-:Y:S02]  /*4f40*/  ISETP.LT.OR P3, PT, R3.reuse, 0x79, !P1 ;  /* 0x000000790300780c */ /* 0x040fe40004f61670 */
[----:B------:R-:W-:Y:S01]  /*4f50*/  ISETP.LT.OR P1, PT, R3, 0x7a, !P1 ;  /* 0x0000007a0300780c */ /* 0x000fe20004f21670 */
[-C--:B------:R-:W-:Y:S02]  /*4f60*/  @!P2 IMAD R3, R82, R19.reuse, RZ ;  /* 0x000000135203a224 */ /* 0x080fe400078e02ff */
[----:B0-----:R-:W-:-:S03]  /*4f70*/  @!P5 IMAD R11, R86, R19, RZ ;  /* 0x00000013560bd224 */ /* 0x001fc600078e02ff */
[----:B------:R2:W-:Y:S01]  /*4f80*/  @!P2 STG.E.U8 desc[UR38][R6.64+0x70], R3 ;  /* 0x000070030600a986 */ /* 0x0005e2000c101126 */
[-C--:B------:R-:W-:Y:S02]  /*4f90*/  @!P4 IMAD R83, R83, R19.reuse, RZ ;  /* 0x000000135353c224 */ /* 0x080fe400078e02ff */
[-C--:B------:R-:W-:Y:S02]  /*4fa0*/  @!P0 IMAD R87, R87, R19.reuse, RZ ;  /* 0x0000001357578224 */ /* 0x080fe400078e02ff */
[-C--:B------:R-:W-:Y:S01]  /*4fb0*/  @!P3 IMAD R9, R84, R19.reuse, RZ ;  /* 0x000000135409b224 */ /* 0x080fe200078e02ff */
[----:B------:R2:W-:Y:S01]  /*4fc0*/  @!P4 STG.E.U8 desc[UR38][R6.64+0x71], R83 ;  /* 0x000071530600c986 */ /* 0x0005e2000c101126 */
[----:B------:R-:W-:-:S03]  /*4fd0*/  @!P1 IMAD R85, R85, R19, RZ ;  /* 0x0000001355559224 */ /* 0x000fc600078e02ff */
[----:B------:R2:W-:Y:S04]  /*4fe0*/  @!P3 STG.E.U8 desc[UR38][R4.64+0x78], R9 ;  /* 0x000078090400b986 */ /* 0x0005e8000c101126 */
[----:B------:R2:W-:Y:S04]  /*4ff0*/  @!P1 STG.E.U8 desc[UR38][R4.64+0x79], R85 ;  /* 0x0000795504009986 */ /* 0x0005e8000c101126 */
[----:B------:R2:W-:Y:S04]  /*5000*/  @!P5 STG.E.U8 desc[UR38][R6.64+0x78], R11 ;  /* 0x0000780b0600d986 */ /* 0x0005e8000c101126 */
[----:B------:R2:W-:Y:S02]  /*5010*/  @!P0 STG.E.U8 desc[UR38][R6.64+0x79], R87 ;  /* 0x0000795706008986 */ /* 0x0005e4000c101126 */
.L_x_158:
[----:B------:R-:W-:Y:S05]  /*5020*/  BSYNC B0 ;  /* 0x0000000000007941 */ /* 0x000fea0003800000 */
.L_x_28:
[----:B------:R-:W-:Y:S01]  /*5030*/  IADD3 R16, P0, R16, UR36, RZ ;  /* 0x0000002410107c10 */ /* 0x000fe2000ff1e0ff */
[----:B------:R-:W-:Y:S01]  /*5040*/  ULDC.64 UR4, c[0x0][0x650] ;  /* 0x0001940000047ab9 */ /* 0x000fe20000000a00 */
[----:B--2---:R-:W-:Y:S01]  /*5050*/  PRMT R3, RZ, 0x7610, R3 ;  /* 0x00007610ff037816 */ /* 0x004fe20000000003 */
[----:B------:R-:W-:Y:S01]  /*5060*/  IMAD.MOV.U32 R98, RZ, RZ, -0x1 ;  /* 0xffffffffff627424 */ /* 0x000fe200078e00ff */
[----:B------:R-:W-:Y:S01]  /*5070*/  IADD3.X R17, R17, UR42, RZ, P0, !PT ;  /* 0x0000002a11117c10 */ /* 0x000fe200087fe4ff */
[----:B------:R-:W-:Y:S01]  /*5080*/  IMAD.MOV.U32 R97, RZ, RZ, -0x1 ;  /* 0xffffffffff617424 */ /* 0x000fe200078e00ff */
[----:B------:R-:W-:-:S04]  /*5090*/  ISETP.GE.U32.AND P0, PT, R16, UR4, PT ;  /* 0x0000000410007c0c */ /* 0x000fc8000bf06070 */
[----:B------:R-:W-:-:S13]  /*50a0*/  ISETP.GE.U32.AND.EX P0, PT, R17, UR5, PT, P0 ;  /* 0x0000000511007c0c */ /* 0x000fda000bf06100 */
[----:B------:R-:W-:Y:S05]  /*50b0*/  @P0 BRA `(.L_x_159) ;  /* 0x00000004004c0947 */ /* 0x000fea0003800000 */
[----:B------:R-:W2:Y:S01]  /*50c0*/  LDC.64 R10, c[0x0][0x628] ;  /* 0x00018a00ff0a7b82 */ /* 0x000ea20000000a00 */
[----:B------:R-:W3:Y:S01]  /*50d0*/  S2R R12, SR_CTAID.X ;  /* 0x00000000000c7919 */ /* 0x000ee20000002500 */
[----:B------:R-:W-:Y:S02]  /*50e0*/  IMAD.MOV.U32 R8, RZ, RZ, R16 ;  /* 0x000000ffff087224 */ /* 0x000fe400078e0010 */
[----:B------:R-:W-:Y:S01]  /*50f0*/  IMAD.MOV.U32 R9, RZ, RZ, R17 ;  /* 0x000000ffff097224 */ /* 0x000fe200078e0011 */
[----:B------:R-:W0:Y:S03]  /*5100*/  S2R R20, SR_CTAID.Y ;  /* 0x0000000000147919 */ /* 0x000e260000002600 */
[----:B------:R-:W0:Y:S08]  /*5110*/  LDC R0, c[0x0][0x630] ;  /* 0x00018c00ff007b82 */ /* 0x000e300000000800 */
[----:B------:R-:W0:Y:S01]  /*5120*/  LDC.64 R14, c[0x0][0x620] ;  /* 0x00018800ff0e7b82 */ /* 0x000e220000000a00 */
[----:B--2---:R-:W-:-:S04]  /*5130*/  ISETP.NE.U32.AND P0, PT, R10, RZ, PT ;  /* 0x000000ff0a00720c */ /* 0x004fc80003f05070 */
[----:B------:R-:W-:-:S13]  /*5140*/  ISETP.NE.AND.EX P0, PT, R11, RZ, PT, P0 ;  /* 0x000000ff0b00720c */ /* 0x000fda0003f05300 */
[----:B0--3--:R-:W-:Y:S05]  /*5150*/  @!P0 BRA `(.L_x_160) ;  /* 0x0000000000288947 */ /* 0x009fea0003800000 */
[----:B------:R-:W0:Y:S02]  /*5160*/  LDC R3, c[0x0][0x634] ;  /* 0x00018d00ff037b82 */ /* 0x000e240000000800 */
[----:B0-----:R-:W-:-:S05]  /*5170*/  IADD3 R3, P0, R16, R3, RZ ;  /* 0x0000000310037210 */ /* 0x001fca0007f1e0ff */
[----:B------:R-:W-:-:S04]  /*5180*/  IMAD.X R13, RZ, RZ, R17, P0 ;  /* 0x000000ffff0d7224 */ /* 0x000fc800000e0611 */
[----:B------:R-:W-:-:S04]  /*5190*/  IMAD.WIDE.U32 R4, R13, R10, RZ ;  /* 0x0000000a0d047225 */ /* 0x000fc800078e00ff */
[----:B-1--4-:R-:W-:-:S04]  /*51a0*/  IMAD.WIDE.U32 R6, P0, R3, R11, R4 ;  /* 0x0000000b03067225 */ /* 0x012fc80007800004 */
[----:B------:R-:W-:-:S04]  /*51b0*/  IMAD.WIDE.U32 R4, R3, R10, RZ ;  /* 0x0000000a03047225 */ /* 0x000fc800078e00ff */
[----:B------:R-:W-:Y:S01]  /*51c0*/  IMAD.X R9, RZ, RZ, RZ, P0 ;  /* 0x000000ffff097224 */ /* 0x000fe200000e06ff */
[----:B------:R-:W-:Y:S01]  /*51d0*/  IADD3 RZ, P0, R5, R6, RZ ;  /* 0x0000000605ff7210 */ /* 0x000fe20007f1e0ff */
[----:B------:R-:W-:-:S04]  /*51e0*/  IMAD.MOV.U32 R8, RZ, RZ, R7 ;  /* 0x000000ffff087224 */ /* 0x000fc800078e0007 */
[----:B------:R-:W-:-:S08]  /*51f0*/  IMAD.WIDE.U32.X R8, R13, R11, R8, P0 ;  /* 0x0000000b0d087225 */ /* 0x000fd000000e0408 */
.L_x_160:
[-CC-:B------:R-:W-:Y:S01]  /*5200*/  SHF.R.U64 R97, R8, R0.reuse, R9.reuse ;  /* 0x0000000008617219 */ /* 0x180fe20000001209 */
[----:B----4-:R-:W0:Y:S01]  /*5210*/  LDC.64 R26, c[0x0][0x640] ;  /* 0x00019000ff1a7b82 */ /* 0x010e220000000a00 */
[----:B------:R-:W-:Y:S01]  /*5220*/  SHF.R.U32.HI R0, RZ, R0, R9 ;  /* 0x00000000ff007219 */ /* 0x000fe20000011609 */
[----:B------:R-:W-:Y:S01]  /*5230*/  ULDC UR4, c[0x0][0x150] ;  /* 0x0000540000047ab9 */ /* 0x000fe20000000800 */
[----:B------:R-:W-:Y:S02]  /*5240*/  IADD3 R3, P0, RZ, -R97, RZ ;  /* 0x80000061ff037210 */ /* 0x000fe40007f1e0ff */
[----:B-1----:R-:W-:-:S03]  /*5250*/  I2FP.F32.U32 R7, R12 ;  /* 0x0000000c00077245 */ /* 0x002fc60000201000 */
[----:B------:R-:W1:Y:S01]  /*5260*/  LDC R6, c[0x0][0x618] ;  /* 0x00018600ff067b82 */ /* 0x000e620000000800 */
[----:B------:R-:W-:Y:S02]  /*5270*/  IMAD.X R5, RZ, RZ, ~R0, P0 ;  /* 0x000000ffff057224 */ /* 0x000fe400000e0e00 */
[----:B------:R-:W-:Y:S01]  /*5280*/  FMUL R7, R7, UR4 ;  /* 0x0000000407077c20 */ /* 0x000fe20008400000 */
[----:B------:R-:W-:Y:S01]  /*5290*/  ULDC UR4, c[0x0][0x154] ;  /* 0x0000550000047ab9 */ /* 0x000fe20000000800 */
[-C--:B------:R-:W-:Y:S02]  /*52a0*/  IMAD R0, R5, R14.reuse, RZ ;  /* 0x0000000e05007224 */ /* 0x080fe400078e02ff */
[C---:B------:R-:W-:Y:S01]  /*52b0*/  IMAD.WIDE.U32 R4, R3.reuse, R14, R16 ;  /* 0x0000000e03047225 */ /* 0x040fe200078e0010 */
[----:B------:R-:W2:Y:S01]  /*52c0*/  LDC R8, c[0x0][0x608] ;  /* 0x00018200ff087b82 */ /* 0x000ea20000000800 */
[----:B------:R-:W3:Y:S02]  /*52d0*/  F2I.U32.TRUNC.NTZ R7, R7 ;  /* 0x0000000700077305 */ /* 0x000ee4000020f000 */
[----:B------:R-:W-:Y:S01]  /*52e0*/  IMAD R3, R3, R15, R0 ;  /* 0x0000000f03037224 */ /* 0x000fe200078e0200 */
[----:B------:R-:W-:-:S03]  /*52f0*/  I2FP.F32.U32 R0, R20 ;  /* 0x0000001400007245 */ /* 0x000fc60000201000 */
[----:B------:R-:W-:Y:S01]  /*5300*/  IMAD.IADD R3, R5, 0x1, R3 ;  /* 0x0000000105037824 */ /* 0x000fe200078e0203 */
[----:B------:R-:W4:Y:S01]  /*5310*/  LDC R11, c[0x0][0x658] ;  /* 0x00019600ff0b7b82 */ /* 0x000f220000000800 */
[----:B0-----:R-:W-:-:S04]  /*5320*/  ISETP.NE.U32.AND P0, PT, R26, RZ, PT ;  /* 0x000000ff1a00720c */ /* 0x001fc80003f05070 */
[----:B------:R-:W-:-:S03]  /*5330*/  ISETP.NE.AND.EX P0, PT, R27, RZ, PT, P0 ;  /* 0x000000ff1b00720c */ /* 0x000fc60003f05300 */
[----:B------:R-:W0:Y:S01]  /*5340*/  LDC R9, c[0x0][0x144] ;  /* 0x00005100ff097b82 */ /* 0x000e220000000800 */
[-C--:B-1----:R-:W-:Y:S01]  /*5350*/  SHF.R.U64 R10, R4, R6.reuse, R3 ;  /* 0x00000006040a7219 */ /* 0x082fe20000001203 */
[----:B---3--:R-:W-:Y:S01]  /*5360*/  IMAD.MOV R7, RZ, RZ, -R7 ;  /* 0x000000ffff077224 */ /* 0x008fe200078e0a07 */
[----:B------:R-:W-:Y:S01]  /*5370*/  SHF.R.U32.HI R3, RZ, R6, R3 ;  /* 0x00000006ff037219 */ /* 0x000fe20000011603 */
[----:B------:R-:W-:-:S04]  /*5380*/  FMUL R6, R0, UR4 ;  /* 0x0000000400067c20 */ /* 0x000fc80008400000 */
[----:B------:R-:W1:Y:S01]  /*5390*/  LDC R21, c[0x0][0x148] ;  /* 0x00005200ff157b82 */ /* 0x000e620000000800 */
[----:B------:R3:W0:Y:S01]  /*53a0*/  F2I.U32.TRUNC.NTZ R14, R6 ;  /* 0x00000006000e7305 */ /* 0x000622000020f000 */
[-CC-:B--2---:R-:W-:Y:S02]  /*53b0*/  SHF.R.U64 R13, R10, R8.reuse, R3.reuse ;  /* 0x000000080a0d7219 */ /* 0x184fe40000001203 */
[----:B------:R-:W-:-:S04]  /*53c0*/  SHF.R.U32.HI R0, RZ, R8, R3 ;  /* 0x00000008ff007219 */ /* 0x000fc80000011603 */
[----:B------:R-:W2:Y:S01]  /*53d0*/  LDC R24, c[0x0][0x648] ;  /* 0x00019200ff187b82 */ /* 0x000ea20000000800 */
[-CC-:B----4-:R-:W-:Y:S02]  /*53e0*/  SHF.R.U64 R15, R13, R11.reuse, R0.reuse ;  /* 0x0000000b0d0f7219 */ /* 0x190fe40000001200 */
[----:B------:R-:W-:-:S03]  /*53f0*/  SHF.R.U32.HI R5, RZ, R11, R0 ;  /* 0x0000000bff057219 */ /* 0x000fc60000011600 */
[----:B------:R-:W-:Y:S02]  /*5400*/  IMAD.MOV.U32 R4, RZ, RZ, R15 ;  /* 0x000000ffff047224 */ /* 0x000fe400078e000f */
[----:B------:R-:W4:Y:S01]  /*5410*/  LDC R28, c[0x0][0x638] ;  /* 0x00018e00ff1c7b82 */ /* 0x000f220000000800 */
[----:B0-----:R-:W-:-:S07]  /*5420*/  IMAD R25, R9, R7, R12 ;  /* 0x0000000709197224 */ /* 0x001fce00078e020c */
[----:B------:R-:W0:Y:S08]  /*5430*/  LDC R29, c[0x0][0x610] ;  /* 0x00018400ff1d7b82 */ /* 0x000e300000000800 */
[----:B------:R-:W0:Y:S01]  /*5440*/  LDC R30, c[0x0][0x600] ;  /* 0x00018000ff1e7b82 */ /* 0x000e220000000800 */
[----:B-123--:R-:W-:Y:S05]  /*5450*/  @!P0 BRA `(.L_x_161) ;  /* 0x0000000000288947 */ /* 0x00efea0003800000 */
        /* <DEDUP_REMOVED lines=10> */
.L_x_161:
[----:B------:R-:W-:Y:S01]  /*5500*/  ISETP.NE.AND P0, PT, R2, 0x1, PT ;  /* 0x000000010200780c */ /* 0x000fe20003f05270 */
[----:B------:R-:W-:Y:S01]  /*5510*/  IMAD.MOV R14, RZ, RZ, -R14 ;  /* 0x000000ffff0e7224 */ /* 0x000fe200078e0a0e */
[----:B------:R-:W-:Y:S02]  /*5520*/  SHF.R.U64 R0, R4, R24, R5 ;  /* 0x0000001804007219 */ /* 0x000fe40000001205 */
[----:B------:R-:W-:Y:S02]  /*5530*/  LOP3.LUT R3, R13, R94, RZ, 0xc0, !PT ;  /* 0x0000005e0d037212 */ /* 0x000fe400078ec0ff */
[----:B------:R-:W-:Y:S01]  /*5540*/  LOP3.LUT R10, R10, R93, RZ, 0xc0, !PT ;  /* 0x0000005d0a0a7212 */ /* 0x000fe200078ec0ff */
[----:B------:R-:W-:Y:S02]  /*5550*/  IMAD.MOV R4, RZ, RZ, -R0 ;  /* 0x000000ffff047224 */ /* 0x000fe400078e0a00 */
[----:B------:R-:W-:Y:S02]  /*5560*/  IMAD R0, R90, R0, R3 ;  /* 0x000000005a007224 */ /* 0x000fe400078e0203 */
[----:B----4-:R-:W-:-:S02]  /*5570*/  IMAD R3, R4, R28, R15 ;  /* 0x0000001c04037224 */ /* 0x010fc400078e020f */
[----:B------:R-:W-:Y:S02]  /*5580*/  @P0 IMAD R25, R21, R14, R20 ;  /* 0x0000000e15190224 */ /* 0x000fe400078e0214 */
[----:B0-----:R-:W-:Y:S02]  /*5590*/  IMAD R5, R3, R30, R10 ;  /* 0x0000001e03057224 */ /* 0x001fe400078e020a */
[----:B------:R-:W-:Y:S02]  /*55a0*/  IMAD R0, R0, R29, R25 ;  /* 0x0000001d00007224 */ /* 0x000fe400078e0219 */
[----:B------:R-:W-:-:S03]  /*55b0*/  IMAD.MOV.U32 R4, RZ, RZ, 0x1 ;  /* 0x00000001ff047424 */ /* 0x000fc600078e00ff */
[----:B------:R-:W-:Y:S02]  /*55c0*/  SEL R98, R5, R0, !P0 ;  /* 0x0000000005627207 */ /* 0x000fe40004000000 */
[----:B------:R-:W-:Y:S02]  /*55d0*/  PRMT R3, R4, 0x7610, R3 ;  /* 0x0000761004037816 */ /* 0x000fe40000000003 */
[----:B------:R-:W-:-:S07]  /*55e0*/  SEL R0, R0, R5, !P0 ;  /* 0x0000000500007207 */ /* 0x000fce0004000000 */
.L_x_159:
[----:B------:R-:W-:Y:S01]  /*55f0*/  UIADD3 UR41, UR43, UR41, URZ ;  /* 0x000000292b297290 */ /* 0x000fe2000fffe03f */
[----:B------:R-:W-:Y:S01]  /*5600*/  LOP3.LUT P0, RZ, R3, 0xff, RZ, 0xc0, !PT ;  /* 0x000000ff03ff7812 */ /* 0x000fe2000780c0ff */
[----:B------:R-:W-:Y:S02]  /*5610*/  IMAD.MOV.U32 R99, RZ, RZ, R0 ;  /* 0x000000ffff637224 */ /* 0x000fe400078e0000 */
[----:B------:R-:W-:Y:S02]  /*5620*/  USHF.R.U32.HI UR4, URZ, 0x2, UR41 ;  /* 0x000000023f047899 */ /* 0x000fe40008011629 */
[----:B------:R-:W-:Y:S02]  /*5630*/  UISETP.GT.U32.AND UP1, UPT, UR41, 0x3, UPT ;  /* 0x000000032900788c */ /* 0x000fe4000bf24070 */
[----:B------:R-:W-:Y:S02]  /*5640*/  ULOP3.LUT UR4, UR4, 0x1, URZ, 0xc0, !UPT ;  /* 0x0000000104047892 */ /* 0x000fe4000f8ec03f */
[----:B------:R-:W-:-:S02]  /*5650*/  UISETP.LT.U32.AND UP1, UPT, UR43, 0x4, UP1 ;  /* 0x000000042b00788c */ /* 0x000fc40008f21070 */
[----:B------:R-:W-:Y:S02]  /*5660*/  UISETP.NE.U32.AND UP0, UPT, UR4, 0x1, UPT ;  /* 0x000000010400788c */ /* 0x000fe4000bf05070 */
[----:B------:R-:W-:Y:S02]  /*5670*/  USEL UR5, URZ, 0x1, !UP1 ;  /* 0x000000013f057887 */ /* 0x000fe4000c800000 */
[----:B------:R-:W-:Y:S02]  /*5680*/  UISETP.GT.U32.AND UP0, UPT, UR43, 0x3, !UP0 ;  /* 0x000000032b00788c */ /* 0x000fe4000c704070 */
[----:B------:R-:W-:Y:S02]  /*5690*/  ULOP3.LUT UR41, UR41, 0x3, URZ, 0xc0, !UPT ;  /* 0x0000000329297892 */ /* 0x000fe4000f8ec03f */
[----:B------:R-:W-:-:S04]  /*56a0*/  USEL UR4, URZ, 0x1, !UP0 ;  /* 0x000000013f047887 */ /* 0x000fc8000c000000 */
[----:B------:R-:W-:Y:S01]  /*56b0*/  ULOP3.LUT UR40, UR4, UR40, UR5, 0x96, !UPT ;  /* 0x0000002804287292 */ /* 0x000fe2000f8e9605 */
[----:B------:R-:W-:Y:S11]  /*56c0*/  @P0 BRA `(.L_x_162) ;  /* 0xffffffb800ac0947 */ /* 0x000ff6000383ffff */
[----:B------:R-:W-:Y:S05]  /*56d0*/  EXIT ;  /* 0x000000000000794d */ /* 0x000fea0003800000 */
.L_x_3:
        /* <DEDUP_REMOVED lines=26> */
.L_x_164:
[--C-:B------:R-:W-:Y:S01]  /*5880*/  SHF.R.U64 R14, R12, R20, R13.reuse ;  /* 0x000000140c0e7219 */ /* 0x100fe2000000120d */
[----:B------:R-:W0:Y:S01]  /*5890*/  LDC R24, c[0x0][0x618] ;  /* 0x00018600ff187b82 */ /* 0x000e220000000800 */
[----:B------:R-:W-:Y:S01]  /*58a0*/  I2FP.F32.U32 R8, R6 ;  /* 0x0000000600087245 */ /* 0x000fe20000201000 */
[----:B------:R-:W-:Y:S01]  /*58b0*/  ULDC UR4, c[0x0][0x150] ;  /* 0x0000540000047ab9 */ /* 0x000fe20000000800 */
[----:B------:R-:W-:Y:S02]  /*58c0*/  SHF.R.U32.HI R7, RZ, R20, R13 ;  /* 0x00000014ff077219 */ /* 0x000fe4000001160d */
[----:B------:R-:W-:Y:S01]  /*58d0*/  IADD3 R11, P0, RZ, -R14, RZ ;  /* 0x8000000eff0b7210 */ /* 0x000fe20007f1e0ff */
[----:B------:R-:W-:Y:S01]  /*58e0*/  FMUL R13, R8, UR4 ;  /* 0x00000004080d7c20 */ /* 0x000fe20008400000 */
[----:B------:R-:W-:Y:S01]  /*58f0*/  ULDC UR4, c[0x0][0x154] ;  /* 0x0000550000047ab9 */ /* 0x000fe20000000800 */
[----:B------:R-:W1:Y:S02]  /*5900*/  LDC.64 R26, c[0x0][0x640] ;  /* 0x00019000ff1a7b82 */ /* 0x000e640000000a00 */
[----:B------:R-:W-:-:S02]  /*5910*/  IMAD.X R7, RZ, RZ, ~R7, P0 ;  /* 0x000000ffff077224 */ /* 0x000fc400000e0e07 */
[----:B------:R-:W2:Y:S01]  /*5920*/  F2I.U32.TRUNC.NTZ R13, R13 ;  /* 0x0000000d000d7305 */ /* 0x000ea2000020f000 */
[----:B------:R-:W-:-:S03]  /*5930*/  IMAD.WIDE.U32 R8, R11, R22, R16 ;  /* 0x000000160b087225 */ /* 0x000fc600078e0010 */
[----:B------:R-:W3:Y:S01]  /*5940*/  LDC R15, c[0x0][0x144] ;  /* 0x00005100ff0f7b82 */ /* 0x000ee20000000800 */
[----:B------:R-:W-:-:S04]  /*5950*/  IMAD R10, R7, R22, RZ ;  /* 0x00000016070a7224 */ /* 0x000fc800078e02ff */
[----:B------:R-:W-:Y:S02]  /*5960*/  IMAD R7, R11, R23, R10 ;  /* 0x000000170b077224 */ /* 0x000fe400078e020a */
[----:B------:R-:W-:Y:S01]  /*5970*/  IMAD.MOV.U32 R10, RZ, RZ, -0x1 ;  /* 0xffffffffff0a7424 */ /* 0x000fe200078e00ff */
[----:B------:R-:W4:Y:S01]  /*5980*/  LDC R20, c[0x0][0x608] ;  /* 0x00018200ff147b82 */ /* 0x000f220000000800 */
[----:B------:R-:W-:Y:S01]  /*5990*/  IMAD.IADD R7, R9, 0x1, R7 ;  /* 0x0000000109077824 */ /* 0x000fe200078e0207 */
[----:B------:R-:W-:-:S04]  /*59a0*/  I2FP.F32.U32 R9, R3 ;  /* 0x0000000300097245 */ /* 0x000fc80000201000 */
[-C--:B0-----:R-:W-:Y:S01]  /*59b0*/  SHF.R.U64 R12, R8, R24.reuse, R7 ;  /* 0x00000018080c7219 */ /* 0x081fe20000001207 */
[----:B--2---:R-:W-:Y:S01]  /*59c0*/  IMAD.MOV R8, RZ, RZ, -R13 ;  /* 0x000000ffff087224 */ /* 0x004fe200078e0a0d */
[----:B------:R-:W0:Y:S01]  /*59d0*/  LDC R11, c[0x0][0x658] ;  /* 0x00019600ff0b7b82 */ /* 0x000e220000000800 */
[----:B-1----:R-:W-:Y:S01]  /*59e0*/  ISETP.NE.U32.AND P0, PT, R26, RZ, PT ;  /* 0x000000ff1a00720c */ /* 0x002fe20003f05070 */
[----:B------:R-:W-:Y:S01]  /*59f0*/  FMUL R9, R9, UR4 ;  /* 0x0000000409097c20 */ /* 0x000fe20008400000 */
[----:B------:R-:W-:Y:S02]  /*5a00*/  SHF.R.U32.HI R7, RZ, R24, R7 ;  /* 0x00000018ff077219 */ /* 0x000fe40000011607 */
[----:B------:R-:W-:-:S03]  /*5a10*/  ISETP.NE.AND.EX P0, PT, R27, RZ, PT, P0 ;  /* 0x000000ff1b00720c */ /* 0x000fc60003f05300 */
[----:B------:R-:W1:Y:S01]  /*5a20*/  LDC R22, c[0x0][0x148] ;  /* 0x00005200ff167b82 */ /* 0x000e620000000800 */
[----:B---3--:R-:W-:Y:S02]  /*5a30*/  IMAD R23, R15, R8, R6 ;  /* 0x000000080f177224 */ /* 0x008fe400078e0206 */
[----:B------:R-:W-:-:S05]  /*5a40*/  IMAD.MOV.U32 R8, RZ, RZ, 0x1 ;  /* 0x00000001ff087424 */ /* 0x000fca00078e00ff */
[----:B------:R-:W2:Y:S01]  /*5a50*/  LDC R21, c[0x0][0x600] ;  /* 0x00018000ff157b82 */ /* 0x000ea20000000800 */
[-CC-:B----4-:R-:W-:Y:S02]  /*5a60*/  SHF.R.U64 R15, R12, R20.reuse, R7.reuse ;  /* 0x000000140c0f7219 */ /* 0x190fe40000001207 */
[----:B------:R-:W-:Y:S02]  /*5a70*/  SHF.R.U32.HI R6, RZ, R20, R7 ;  /* 0x00000014ff067219 */ /* 0x000fe40000011607 */
[----:B------:R3:W4:Y:S03]  /*5a80*/  F2I.U32.TRUNC.NTZ R20, R9 ;  /* 0x0000000900147305 */ /* 0x000726000020f000 */
[----:B------:R-:W1:Y:S01]  /*5a90*/  LDC R25, c[0x0][0x648] ;  /* 0x00019200ff197b82 */ /* 0x000e620000000800 */
[-C--:B0-----:R-:W-:Y:S02]  /*5aa0*/  SHF.R.U64 R19, R15, R11.reuse, R6 ;  /* 0x0000000b0f137219 */ /* 0x081fe40000001206 */
[----:B------:R-:W-:-:S02]  /*5ab0*/  SHF.L.U32 R10, R10, R11, RZ ;  /* 0x0000000b0a0a7219 */ /* 0x000fc400000006ff */
[-C--:B------:R-:W-:Y:S01]  /*5ac0*/  SHF.R.U32.HI R7, RZ, R11.reuse, R6 ;  /* 0x0000000bff077219 */ /* 0x080fe20000011606 */
[----:B------:R-:W-:Y:S01]  /*5ad0*/  IMAD.MOV.U32 R6, RZ, RZ, R19 ;  /* 0x000000ffff067224 */ /* 0x000fe200078e0013 */
[----:B------:R-:W-:Y:S01]  /*5ae0*/  SHF.L.U32 R24, R8, R11, RZ ;  /* 0x0000000b08187219 */ /* 0x000fe200000006ff */
[----:B------:R-:W0:Y:S01]  /*5af0*/  LDC R28, c[0x0][0x638] ;  /* 0x00018e00ff1c7b82 */ /* 0x000e220000000800 */
[----:B------:R-:W-:-:S07]  /*5b00*/  LOP3.LUT R30, RZ, R10, RZ, 0x33, !PT ;  /* 0x0000000aff1e7212 */ /* 0x000fce00078e33ff */
[----:B------:R-:W0:Y:S01]  /*5b10*/  LDC R29, c[0x0][0x610] ;  /* 0x00018400ff1d7b82 */ /* 0x000e220000000800 */
[----:B---34-:R-:W-:Y:S05]  /*5b20*/  @!P0 BRA `(.L_x_165) ;  /* 0x0000000000288947 */ /* 0x018fea0003800000 */
[----:B------:R-:W3:Y:S02]  /*5b30*/  LDC R6, c[0x0][0x64c] ;  /* 0x00019300ff067b82 */ /* 0x000ee40000000800 */
[----:B---3--:R-:W-:-:S05]  /*5b40*/  IADD3 R11, P0, R19, R6, RZ ;  /* 0x00000006130b7210 */ /* 0x008fca0007f1e0ff */
        /* <DEDUP_REMOVED lines=8> */
.L_x_165:
[----:B------:R-:W-:Y:S01]  /*5bd0*/  ISETP.NE.AND P0, PT, R2, 0x1, PT ;  /* 0x000000010200780c */ /* 0x000fe20003f05270 */
[----:B--2---:R-:W-:Y:S01]  /*5be0*/  VIADD R9, R21, 0xffffffff ;  /* 0xffffffff15097836 */ /* 0x004fe20000000000 */
[----:B-1----:R-:W-:Y:S01]  /*5bf0*/  SHF.R.U64 R7, R6, R25, R7 ;  /* 0x0000001906077219 */ /* 0x002fe20000001207 */
[----:B------:R-:W-:Y:S01]  /*5c00*/  IMAD.MOV R20, RZ, RZ, -R20 ;  /* 0x000000ffff147224 */ /* 0x000fe200078e0a14 */
[----:B------:R-:W-:Y:S02]  /*5c10*/  LOP3.LUT R6, R15, R30, RZ, 0xc0, !PT ;  /* 0x0000001e0f067212 */ /* 0x000fe400078ec0ff */
[----:B------:R-:W-:Y:S01]  /*5c20*/  LOP3.LUT R12, R12, R9, RZ, 0xc0, !PT ;  /* 0x000000090c0c7212 */ /* 0x000fe200078ec0ff */
[----:B------:R-:W-:Y:S02]  /*5c30*/  IMAD.MOV R8, RZ, RZ, -R7 ;  /* 0x000000ffff087224 */ /* 0x000fe400078e0a07 */
[----:B------:R-:W-:Y:S02]  /*5c40*/  IMAD R6, R24, R7, R6 ;  /* 0x0000000718067224 */ /* 0x000fe400078e0206 */
[----:B------:R-:W-:-:S02]  /*5c50*/  IMAD.MOV.U32 R9, RZ, RZ, 0x1 ;  /* 0x00000001ff097424 */ /* 0x000fc400078e00ff */
[----:B------:R-:W-:Y:S02]  /*5c60*/  @P0 IMAD R23, R22, R20, R3 ;  /* 0x0000001416170224 */ /* 0x000fe400078e0203 */
[----:B0-----:R-:W-:Y:S02]  /*5c70*/  IMAD R3, R8, R28, R19 ;  /* 0x0000001c08037224 */ /* 0x001fe400078e0213 */
[----:B------:R-:W-:Y:S02]  /*5c80*/  IMAD R13, R6, R29, R23 ;  /* 0x0000001d060d7224 */ /* 0x000fe400078e0217 */
[----:B------:R-:W-:Y:S02]  /*5c90*/  IMAD R6, R3, R21, R12 ;  /* 0x0000001503067224 */ /* 0x000fe400078e020c */
[----:B------:R-:W-:-:S03]  /*5ca0*/  IMAD.MOV.U32 R8, RZ, RZ, R14 ;  /* 0x000000ffff087224 */ /* 0x000fc600078e000e */
[----:B------:R-:W-:Y:S02]  /*5cb0*/  SEL R20, R6, R13, !P0 ;  /* 0x0000000d06147207 */ /* 0x000fe40004000000 */
[----:B------:R-:W-:-:S07]  /*5cc0*/  SEL R13, R13, R6, !P0 ;  /* 0x000000060d0d7207 */ /* 0x000fce0004000000 */
.L_x_163:
[----:B------:R-:W-:-:S08]  /*5cd0*/  NOP ;  /* 0x0000000000007918 */ /* 0x000fd00000000000 */
[----:B------:R-:W0:-:S00]  /*5ce0*/  USETMAXREG.DEALLOC.CTAPOOL 0x28 ;  /* 0x00000028000079c8 */ /* 0x000e0000080e0500 */
[----:B0-----:R-:W-:-:S13]  /*5cf0*/  ISETP.NE.AND P0, PT, R0, RZ, PT ;  /* 0x000000ff0000720c */ /* 0x001fda0003f05270 */
[----:B------:R-:W-:Y:S05]  /*5d00*/  @P0 EXIT ;  /* 0x000000000000094d */ /* 0x000fea0003800000 */
[----:B------:R-:W-:Y:S01]  /*5d10*/  LOP3.LUT P0, RZ, R9, 0xff, RZ, 0xc0, !PT ;  /* 0x000000ff09ff7812 */ /* 0x000fe2000780c0ff */
[----:B------:R-:W-:Y:S02]  /*5d20*/  IMAD.MOV.U32 R0, RZ, RZ, 0x1 ;  /* 0x00000001ff007424 */ /* 0x000fe400078e00ff */
[----:B------:R-:W-:-:S10]  /*5d30*/  IMAD.MOV.U32 R3, RZ, RZ, RZ ;  /* 0x000000ffff037224 */ /* 0x000fd400078e00ff */
[----:B------:R-:W-:Y:S05]  /*5d40*/  @!P0 BRA `(.L_x_166) ;  /* 0x0000000c00148947 */ /* 0x000fea0003800000 */
[----:B------:R-:W0:Y:S01]  /*5d50*/  LDC R0, c[0x0][0x28c] ;  /* 0x0000a300ff007b82 */ /* 0x000e220000000800 */
[----:B------:R-:W-:Y:S01]  /*5d60*/  LOP3.LUT P0, RZ, R4, 0x1f, RZ, 0xc0, !PT ;  /* 0x0000001f04ff7812 */ /* 0x000fe2000780c0ff */
[----:B------:R-:W-:Y:S01]  /*5d70*/  ULDC UR5, c[0x0][0x658] ;  /* 0x0001960000057ab9 */ /* 0x000fe20000000800 */
[----:B------:R-:W-:Y:S01]  /*5d80*/  UMOV UR6, 0xffffffff ;  /* 0xffffffff00067882 */ /* 0x000fe20000000000 */
[----:B------:R-:W-:Y:S01]  /*5d90*/  BSSY B0, `(.L_x_166) ;  /* 0x00000c0000007945 */ /* 0x000fe20003800000 */
[----:B------:R-:W-:Y:S01]  /*5da0*/  USHF.L.U32 UR6, UR6, UR5, URZ ;  /* 0x0000000506067299 */ /* 0x000fe2000800063f */
[C---:B------:R-:W-:Y:S01]  /*5db0*/  ISETP.NE.AND P2, PT, R5.reuse, RZ, PT ;  /* 0x000000ff0500720c */ /* 0x040fe20003f45270 */
[----:B------:R-:W-:Y:S01]  /*5dc0*/  IMAD.MOV.U32 R11, RZ, RZ, 0x1 ;  /* 0x00000001ff0b7424 */ /* 0x000fe200078e00ff */
[----:B------:R-:W-:Y:S01]  /*5dd0*/  ISETP.NE.OR P0, PT, R5, RZ, !P0 ;  /* 0x000000ff0500720c */ /* 0x000fe20004705670 */
[----:B------:R-:W-:Y:S01]  /*5de0*/  ULDC UR4, c[0x0][0x600] ;  /* 0x0001800000047ab9 */ /* 0x000fe20000000800 */
[----:B------:R-:W-:Y:S01]  /*5df0*/  LOP3.LUT R19, R18, 0x2, RZ, 0xfc, !PT ;  /* 0x0000000212137812 */ /* 0x000fe200078efcff */
[----:B------:R-:W-:Y:S01]  /*5e00*/  UMOV UR7, 0x1 ;  /* 0x0000000100077882 */ /* 0x000fe20000000000 */
[----:B------:R-:W-:-:S02]  /*5e10*/  UIADD3 UR15, UR4, -0x1, URZ ;  /* 0xffffffff040f7890 */ /* 0x000fc4000fffe03f */
[----:B------:R-:W-:Y:S02]  /*5e20*/  USHF.L.U32 UR17, UR7, UR5, URZ ;  /* 0x0000000507117299 */ /* 0x000fe4000800063f */
[----:B------:R-:W-:Y:S01]  /*5e30*/  ULOP3.LUT UR16, URZ, UR6, URZ, 0x33, !UPT ;  /* 0x000000063f107292 */ /* 0x000fe2000f8e333f */
[----:B------:R-:W-:Y:S01]  /*5e40*/  ULDC.64 UR20, c[0x0][0x198] ;  /* 0x0000660000147ab9 */ /* 0x000fe20000000a00 */
[----:B0-----:R-:W-:-:S05]  /*5e50*/  VIADD R0, R0, 0x7f ;  /* 0x0000007f00007836 */ /* 0x001fca0000000000 */
[----:B------:R-:W-:-:S04]  /*5e60*/  SHF.R.S32.HI R3, RZ, 0x1f, R0 ;  /* 0x0000001fff037819 */ /* 0x000fc80000011400 */
[----:B------:R-:W-:Y:S01]  /*5e70*/  LEA.HI R3, R3, R0, RZ, 0x7 ;  /* 0x0000000003037211 */ /* 0x000fe200078f38ff */
[----:B------:R-:W-:-:S03]  /*5e80*/  IMAD.MOV.U32 R0, RZ, RZ, 0x1 ;  /* 0x00000001ff007424 */ /* 0x000fc600078e00ff */
[----:B------:R-:W-:Y:S01]  /*5e90*/  SHF.R.S32.HI R12, RZ, 0x7, R3 ;  /* 0x00000007ff0c7819 */ /* 0x000fe20000011403 */
[----:B------:R-:W-:-:S04]  /*5ea0*/  IMAD.MOV.U32 R3, RZ, RZ, RZ ;  /* 0x000000ffff037224 */ /* 0x000fc800078e00ff */
[----:B------:R-:W-:-:S07]  /*5eb0*/  VIADD R10, R12, 0x1 ;  /* 0x000000010c0a7836 */ /* 0x000fce0000000000 */
.L_x_178:
[----:B------:R-:W-:-:S03]  /*5ec0*/  UMOV UR4, 0xffffffff ;  /* 0xffffffff00047882 */ /* 0x000fc60000000000 */
[----:B------:R-:W-:Y:S05]  /*5ed0*/  BRA.DIV UR4, `(.L_x_167) ;  /* 0x0000000e04987947 */ /* 0x000fea000b800000 */
[----:B------:R-:W-:-:S13]  /*5ee0*/  ELECT P6, URZ, PT ;  /* 0x00000000003f782f */ /* 0x000fda00038c0000 */
.L_x_189:
[----:B------:R-:W0:Y:S01]  /*5ef0*/  LDC R4, c[0x0][0x28c] ;  /* 0x0000a300ff047b82 */ /* 0x000e220000000800 */
[----:B------:R-:W-:Y:S01]  /*5f00*/  BSSY B1, `(.L_x_168) ;  /* 0x0000035000017945 */ /* 0x000fe20003800000 */
[----:B0-----:R-:W-:-:S13]  /*5f10*/  ISETP.LT.OR P6, PT, R4, 0x1, !P6 ;  /* 0x000000010400780c */ /* 0x001fda00077c1670 */
[----:B------:R-:W-:Y:S05]  /*5f20*/  @P6 BRA `(.L_x_169) ;  /* 0x0000000000c86947 */ /* 0x000fea0003800000 */
[----:B------:R-:W-:Y:S02]  /*5f30*/  IMAD.SHL.U32 R20, R20, 0x80, RZ ;  /* 0x0000008014147824 */ /* 0x000fe400078e00ff */
[----:B------:R-:W-:Y:S02]  /*5f40*/  IMAD.SHL.U32 R13, R13, 0x80, RZ ;  /* 0x000000800d0d7824 */ /* 0x000fe400078e00ff */
[----:B------:R-:W-:Y:S02]  /*5f50*/  IMAD.MOV.U32 R21, RZ, RZ, RZ ;  /* 0x000000ffff157224 */ /* 0x000fe400078e00ff */
[----:B------:R-:W-:Y:S02]  /*5f60*/  IMAD.MOV.U32 R4, RZ, RZ, R10 ;  /* 0x000000ffff047224 */ /* 0x000fe400078e000a */
[----:B------:R-:W-:Y:S02]  /*5f70*/  IMAD.MOV.U32 R5, RZ, RZ, R0 ;  /* 0x000000ffff057224 */ /* 0x000fe400078e0000 */
[----:B------:R-:W-:-:S07]  /*5f80*/  IMAD.MOV.U32 R6, RZ, RZ, R3 ;  /* 0x000000ffff067224 */ /* 0x000fce00078e0003 */
.L_x_173:
[----:B------:R-:W0:Y:S01]  /*5f90*/  S2R R14, SR_CgaCtaId ;  /* 0x00000000000e7919 */ /* 0x000e220000008800 */
[----:B------:R-:W-:Y:S01]  /*5fa0*/  MOV R7, 0x400 ;  /* 0x0000040000077802 */ /* 0x000fe20000000f00 */
[----:B------:R-:W1:Y:S03]  /*5fb0*/  @!P2 LDC R9, c[0x0][0x500] ;  /* 0x00014000ff09ab82 */ /* 0x000e660000000800 */
[----:B0-----:R-:W-:Y:S02]  /*5fc0*/  LEA R15, R14, R7, 0x18 ;  /* 0x000000070e0f7211 */ /* 0x001fe400078ec0ff */
[----:B------:R-:W-:-:S03]  /*5fd0*/  SHF.L.U32 R7, R5, 0x1f, RZ ;  /* 0x0000001f05077819 */ /* 0x000fc600000006ff */
[----:B------:R-:W-:-:S04]  /*5fe0*/  IMAD R14, R6, 0x8, R15 ;  /* 0x00000008060e7824 */ /* 0x000fc800078e020f */
[----:B------:R-:W0:Y:S02]  /*5ff0*/  SYNCS.PHASECHK.TRANS64.TRYWAIT P1, [R14+URZ+0x20], R7 ;  /* 0x000020070e0075a7 */ /* 0x000e24000802017f */
[----:B01----:R-:W-:Y:S05]  /*6000*/  @!P1 BRA `(.L_x_170) ;  /* 0x0000000c006c9947 */ /* 0x003fea0003800000 */
.L_x_190:
[----:B0-----:R-:W-:Y:S01]  /*6010*/  PRMT R7, R19, 0x9910, RZ ;  /* 0x0000991013077816 */ /* 0x001fe200000000ff */
[----:B------:R0:W-:Y:S03]  /*6020*/  @!P2 SYNCS.ARRIVE.TRANS64 RZ, [R14+URZ], R9 ;  /* 0x000000090effa9a7 */ /* 0x0001e6000800003f */
[----:B------:R-:W-:-:S13]  /*6030*/  ISETP.NE.AND P1, PT, R7, 0x2, PT ;  /* 0x000000020700780c */ /* 0x000fda0003f25270 */
[----:B0-----:R-:W-:Y:S05]  /*6040*/  @P1 BRA `(.L_x_171) ;  /* 0x0000000000041947 */ /* 0x001fea0003800000 */
[----:B------:R-:W-:Y:S01]  /*6050*/  BPT.TRAP 0x1 ;  /* 0x000000040000795c */ /* 0x000fe20000300000 */
.L_x_171:
[----:B------:R-:W-:Y:S05]  /*6060*/  @P0 BRA `(.L_x_172) ;  /* 0x0000000000040947 */ /* 0x000fea0003800000 */
[----:B------:R-:W-:Y:S01]  /*6070*/  BPT.TRAP 0x1 ;  /* 0x000000040000795c */ /* 0x000fe20000300000 */
.L_x_172:
[----:B------:R-:W-:Y:S01]  /*6080*/  IMAD R15, R6, 0x4000, R15 ;  /* 0x00004000060f7824 */ /* 0x000fe200078e020f */
[----:B------:R-:W-:Y:S01]  /*6090*/  R2UR UR9, R14 ;  /* 0x000000000e0972ca */ /* 0x000fe200000e0000 */
[----:B------:R-:W-:Y:S01]  /*60a0*/  VIADD R4, R4, 0xffffffff ;  /* 0xffffffff04047836 */ /* 0x000fe20000000000 */
[----:B------:R-:W-:Y:S01]  /*60b0*/  UIADD3 UR4, UP0, UR20, 0xf0, URZ ;  /* 0x000000f014047890 */ /* 0x000fe2000ff1e03f */
[----:B------:R-:W-:Y:S01]  /*60c0*/  R2UR UR11, R13 ;  /* 0x000000000d0b72ca */ /* 0x000fe200000e0000 */
[----:B------:R-:W-:Y:S01]  /*60d0*/  UIADD3 UR22, UP1, UR20, 0x1f0, URZ ;  /* 0x000001f014167890 */ /* 0x000fe2000ff3e03f */
[----:B------:R-:W-:Y:S01]  /*60e0*/  R2UR UR8, R15 ;  /* 0x000000000f0872ca */ /* 0x000fe200000e0000 */
[----:B------:R-:W-:Y:S01]  /*60f0*/  UIADD3.X UR5, URZ, UR21, URZ, UP0, !UPT ;  /* 0x000000153f057290 */ /* 0x000fe200087fe43f */
[C---:B------:R-:W-:Y:S01]  /*6100*/  R2UR UR10, R21.reuse ;  /* 0x00000000150a72ca */ /* 0x040fe200000e0000 */
[----:B------:R-:W-:Y:S01]  /*6110*/  VIADD R6, R6, 0x1 ;  /* 0x0000000106067836 */ /* 0x000fe20000000000 */
[----:B------:R-:W-:Y:S01]  /*6120*/  R2UR UR12, R8 ;  /* 0x00000000080c72ca */ /* 0x000fe200000e0000 */
[----:B------:R-:W-:Y:S01]  /*6130*/  UIADD3.X UR23, URZ, UR21, URZ, UP1, !UPT ;  /* 0x000000153f177290 */ /* 0x000fe20008ffe43f */
[----:B------:R-:W-:Y:S01]  /*6140*/  R2UR UR18, R20 ;  /* 0x00000000141272ca */ /* 0x000fe200000e0000 */
[----:B------:R-:W-:Y:S01]  /*6150*/  UMOV UR6, 0x0 ;  /* 0x0000000000067882 */ /* 0x000fe20000000000 */
[----:B------:R-:W-:Y:S01]  /*6160*/  ISETP.GT.AND P3, PT, R4, 0x1, PT ;  /* 0x000000010400780c */ /* 0x000fe20003f64270 */
[----:B------:R-:W-:Y:S01]  /*6170*/  UMOV UR7, 0x10000000 ;  /* 0x1000000000077882 */ /* 0x000fe20000000000 */
[----:B------:R-:W-:Y:S01]  /*6180*/  ISETP.NE.AND P1, PT, R6, 0x4, PT ;  /* 0x000000040600780c */ /* 0x000fe20003f25270 */
[----:B------:R-:W-:-:S02]  /*6190*/  VIADD R21, R21, 0x80 ;  /* 0x0000008015157836 */ /* 0x000fc40000000000 */
[----:B------:R-:W-:Y:S01]  /*61a0*/  UIADD3 UR13, UR8, 0x100, URZ ;  /* 0x00000100080d7890 */ /* 0x000fe2000fffe03f */
[----:B------:R-:W-:Y:S01]  /*61b0*/  SEL R14, RZ, 0x1, P1 ;  /* 0x00000001ff0e7807 */ /* 0x000fe20000800000 */
[----:B------:R-:W-:Y:S01]  /*61c0*/  UIADD3 UR14, UR8, 0x10100, URZ ;  /* 0x00010100080e7890 */ /* 0x000fe2000fffe03f */
[----:B------:R-:W-:Y:S02]  /*61d0*/  SEL R6, R6, RZ, P1 ;  /* 0x000000ff06067207 */ /* 0x000fe40000800000 */
[----:B------:R-:W-:Y:S02]  /*61e0*/  LOP3.LUT R5, R5, R14, RZ, 0x3c, !PT ;  /* 0x0000000e05057212 */ /* 0x000fe400078e3cff */
[----:B------:R-:W-:Y:S02]  /*61f0*/  UMOV UR8, UR13 ;  /* 0x0000000d00087c82 */ /* 0x000fe40008000000 */
[----:B------:R0:W-:Y:S02]  /*6200*/  UTMALDG.3D [UR8], [UR4], desc[UR6] ;  /* 0x00000608040075b4 */ /* 0x0001e40008011000 */
[----:B0-----:R-:W-:Y:S01]  /*6210*/  UMOV UR8, UR14 ;  /* 0x0000000e00087c82 */ /* 0x001fe20008000000 */
[----:B------:R-:W-:-:S02]  /*6220*/  UMOV UR11, UR18 ;  /* 0x00000012000b7c82 */ /* 0x000fc40008000000 */
[----:B------:R0:W-:Y:S02]  /*6230*/  UTMALDG.3D [UR8], [UR22], desc[UR6] ;  /* 0x00000608160075b4 */ /* 0x0001e40008011000 */
[----:B0-----:R-:W-:Y:S05]  /*6240*/  @P3 BRA `(.L_x_173) ;  /* 0xfffffffc00503947 */ /* 0x001fea000383ffff */
.L_x_169:
[----:B------:R-:W-:Y:S05]  /*6250*/  BSYNC B1 ;  /* 0x0000000000017941 */ /* 0x000fea0003800000 */
.L_x_168:
[----:B------:R-:W-:Y:S01]  /*6260*/  LOP3.LUT P3, RZ, R11, 0xff, RZ, 0xc0, !PT ;  /* 0x000000ff0bff7812 */ /* 0x000fe2000786c0ff */
[----:B------:R-:W-:Y:S01]  /*6270*/  IMAD.IADD R3, R12, 0x1, R3 ;  /* 0x000000010c037824 */ /* 0x000fe200078e0203 */
[----:B------:R-:W-:Y:S01]  /*6280*/  IADD3 R16, P4, R16, UR36, RZ ;  /* 0x0000002410107c10 */ /* 0x000fe2000ff9e0ff */
[----:B------:R-:W-:Y:S01]  /*6290*/  ULDC.64 UR4, c[0x0][0x650] ;  /* 0x0001940000047ab9 */ /* 0x000fe20000000a00 */
[----:B------:R-:W-:Y:S01]  /*62a0*/  BSSY B1, `(.L_x_174) ;  /* 0x000006c000017945 */ /* 0x000fe20003800000 */
[----:B------:R-:W-:Y:S01]  /*62b0*/  IMAD.MOV.U32 R13, RZ, RZ, -0x1 ;  /* 0xffffffffff0d7424 */ /* 0x000fe200078e00ff */
[----:B------:R-:W-:Y:S01]  /*62c0*/  ISETP.GT.U32.AND P1, PT, R3, 0x3, PT ;  /* 0x000000030300780c */ /* 0x000fe20003f24070 */
[----:B------:R-:W-:Y:S01]  /*62d0*/  IMAD.MOV.U32 R20, RZ, RZ, -0x1 ;  /* 0xffffffffff147424 */ /* 0x000fe200078e00ff */
[----:B------:R-:W-:Y:S01]  /*62e0*/  SHF.R.U32.HI R4, RZ, 0x2, R3 ;  /* 0x00000002ff047819 */ /* 0x000fe20000011603 */
[----:B------:R-:W-:Y:S01]  /*62f0*/  IMAD.MOV.U32 R8, RZ, RZ, -0x1 ;  /* 0xffffffffff087424 */ /* 0x000fe200078e00ff */
[----:B------:R-:W-:-:S02]  /*6300*/  ISETP.LT.U32.AND P1, PT, R12, 0x4, P1 ;  /* 0x000000040c00780c */ /* 0x000fc40000f21070 */
[----:B------:R-:W-:Y:S01]  /*6310*/  IADD3.X R17, R17, UR42, RZ, P4, !PT ;  /* 0x0000002a11117c10 */ /* 0x000fe2000a7fe4ff */
[----:B------:R-:W0:Y:S01]  /*6320*/  @P3 S2R R6, SR_CgaCtaId ;  /* 0x0000000000063919 */ /* 0x000e220000008800 */
[----:B------:R-:W-:Y:S02]  /*6330*/  @P3 MOV R5, 0x400 ;  /* 0x0000040000053802 */ /* 0x000fe40000000f00 */
[----:B------:R-:W-:Y:S02]  /*6340*/  ISETP.GE.U32.AND P4, PT, R16, UR4, PT ;  /* 0x0000000410007c0c */ /* 0x000fe4000bf86070 */
[----:B------:R-:W-:Y:S02]  /*6350*/  LOP3.LUT R4, R4, 0x1, RZ, 0xc0, !PT ;  /* 0x0000000104047812 */ /* 0x000fe400078ec0ff */
[----:B------:R-:W-:Y:S02]  /*6360*/  LOP3.LUT R3, R3, 0x3, RZ, 0xc0, !PT ;  /* 0x0000000303037812 */ /* 0x000fe400078ec0ff */
[----:B------:R-:W-:-:S02]  /*6370*/  PRMT R11, RZ, 0x7610, R11 ;  /* 0x00007610ff0b7816 */ /* 0x000fc4000000000b */
[----:B0-----:R-:W-:-:S04]  /*6380*/  @P3 LEA R5, R6, R5, 0x18 ;  /* 0x0000000506053211 */ /* 0x001fc800078ec0ff */
[----:B------:R0:W-:Y:S01]  /*6390*/  @P3 SYNCS.ARRIVE.TRANS64.A1T0 RZ, [R5+URZ+0x58], RZ ;  /* 0x000058ff05ff39a7 */ /* 0x0001e2000810003f */
[----:B------:R-:W-:-:S04]  /*63a0*/  ISETP.NE.U32.AND P3, PT, R4, 0x1, PT ;  /* 0x000000010400780c */ /* 0x000fc80003f65070 */
[----:B------:R-:W-:Y:S02]  /*63b0*/  ISETP.GT.U32.AND P3, PT, R12, 0x3, !P3 ;  /* 0x000000030c00780c */ /* 0x000fe40005f64070 */
[----:B0-----:R-:W-:Y:S02]  /*63c0*/  SEL R5, RZ, 0x1, !P1 ;  /* 0x00000001ff057807 */ /* 0x001fe40004800000 */
[----:B------:R-:W-:Y:S02]  /*63d0*/  ISETP.GE.U32.AND.EX P1, PT, R17, UR5, PT, P4 ;  /* 0x0000000511007c0c */ /* 0x000fe4000bf26140 */
[----:B------:R-:W-:-:S04]  /*63e0*/  SEL R4, RZ, 0x1, !P3 ;  /* 0x00000001ff047807 */ /* 0x000fc80005800000 */
[----:B------:R-:W-:Y:S02]  /*63f0*/  LOP3.LUT R0, R4, R0, R5, 0x96, !PT ;  /* 0x0000000004007212 */ /* 0x000fe400078e9605 */
[----:B------:R-:W-:-:S05]  /*6400*/  PRMT R4, RZ, 0x7610, R4 ;  /* 0x00007610ff047816 */ /* 0x000fca0000000004 */
[----:B------:R-:W-:Y:S05]  /*6410*/  @P1 BRA `(.L_x_175) ;  /* 0x0000000400501947 */ /* 0x000fea0003800000 */
[----:B------:R-:W-:Y:S01]  /*6420*/  ULDC.64 UR4, c[0x0][0x628] ;  /* 0x00018a0000047ab9 */ /* 0x000fe20000000a00 */
[----:B------:R-:W0:Y:S01]  /*6430*/  S2R R14, SR_CTAID.X ;  /* 0x00000000000e7919 */ /* 0x000e220000002500 */
[----:B------:R-:W-:Y:S01]  /*6440*/  ISETP.NE.U32.AND P1, PT, RZ, UR4, PT ;  /* 0x00000004ff007c0c */ /* 0x000fe2000bf25070 */
[----:B------:R-:W-:Y:S01]  /*6450*/  ULDC UR7, c[0x0][0x630] ;  /* 0x00018c0000077ab9 */ /* 0x000fe20000000800 */
[----:B------:R-:W-:Y:S01]  /*6460*/  IMAD.MOV.U32 R4, RZ, RZ, R16 ;  /* 0x000000ffff047224 */ /* 0x000fe200078e0010 */
[----:B------:R-:W1:Y:S01]  /*6470*/  S2R R13, SR_CTAID.Y ;  /* 0x00000000000d7919 */ /* 0x000e620000002600 */
[----:B------:R-:W-:Y:S01]  /*6480*/  ISETP.NE.AND.EX P1, PT, RZ, UR5, PT, P1 ;  /* 0x00000005ff007c0c */ /* 0x000fe2000bf25310 */
[----:B------:R-:W-:-:S12]  /*6490*/  IMAD.MOV.U32 R5, RZ, RZ, R17 ;  /* 0x000000ffff057224 */ /* 0x000fd800078e0011 */
[----:B------:R-:W-:Y:S05]  /*64a0*/  @!P1 BRA `(.L_x_176) ;  /* 0x0000000000289947 */ /* 0x000fea0003800000 */
[----:B------:R-:W-:Y:S02]  /*64b0*/  ULDC UR6, c[0x0][0x634] ;  /* 0x00018d0000067ab9 */ /* 0x000fe40000000800 */
[----:B------:R-:W-:-:S05]  /*64c0*/  IADD3 R9, P1, R16, UR6, RZ ;  /* 0x0000000610097c10 */ /* 0x000fca000ff3e0ff */
[----:B------:R-:W-:-:S04]  /*64d0*/  IMAD.X R15, RZ, RZ, R17, P1 ;  /* 0x000000ffff0f7224 */ /* 0x000fc800008e0611 */
[----:B------:R-:W-:-:S04]  /*64e0*/  IMAD.WIDE.U32 R6, R15, UR4, RZ ;  /* 0x000000040f067c25 */ /* 0x000fc8000f8e00ff */
[----:B------:R-:W-:-:S04]  /*64f0*/  IMAD.WIDE.U32 R6, P1, R9, UR5, R6 ;  /* 0x0000000509067c25 */ /* 0x000fc8000f820006 */
[----:B------:R-:W-:-:S04]  /*6500*/  IMAD.WIDE.U32 R8, R9, UR4, RZ ;  /* 0x0000000409087c25 */ /* 0x000fc8000f8e00ff */
[----:B------:R-:W-:Y:S01]  /*6510*/  IMAD.X R5, RZ, RZ, RZ, P1 ;  /* 0x000000ffff057224 */ /* 0x000fe200008e06ff */
[----:B------:R-:W-:Y:S01]  /*6520*/  IADD3 RZ, P1, R9, R6, RZ ;  /* 0x0000000609ff7210 */ /* 0x000fe20007f3e0ff */
[----:B------:R-:W-:-:S04]  /*6530*/  IMAD.MOV.U32 R4, RZ, RZ, R7 ;  /* 0x000000ffff047224 */ /* 0x000fc800078e0007 */
[----:B------:R-:W-:-:S08]  /*6540*/  IMAD.WIDE.U32.X R4, R15, UR5, R4, P1 ;  /* 0x000000050f047c25 */ /* 0x000fd000088e0404 */
.L_x_176:
[--C-:B------:R-:W-:Y:S01]  /*6550*/  SHF.R.U64 R8, R4, UR7, R5.reuse ;  /* 0x0000000704087c19 */ /* 0x100fe20008001205 */
[----:B------:R-:W-:Y:S01]  /*6560*/  ULDC.64 UR4, c[0x0][0x620] ;  /* 0x0001880000047ab9 */ /* 0x000fe20000000a00 */
[----:B------:R-:W-:Y:S01]  /*6570*/  SHF.R.U32.HI R4, RZ, UR7, R5 ;  /* 0x00000007ff047c19 */ /* 0x000fe20008011605 */
[----:B------:R-:W2:Y:S01]  /*6580*/  LDC R25, c[0x0][0x144] ;  /* 0x00005100ff197b82 */ /* 0x000ea20000000800 */
[----:B------:R-:W-:Y:S01]  /*6590*/  IADD3 R7, P1, RZ, -R8, RZ ;  /* 0x80000008ff077210 */ /* 0x000fe20007f3e0ff */
[----:B------:R-:W-:Y:S01]  /*65a0*/  ULDC.64 UR8, c[0x0][0x640] ;  /* 0x0001900000087ab9 */ /* 0x000fe20000000a00 */
[----:B0-----:R-:W-:Y:S01]  /*65b0*/  I2FP.F32.U32 R9, R14 ;  /* 0x0000000e00097245 */ /* 0x001fe20000201000 */
[----:B------:R-:W-:Y:S02]  /*65c0*/  ULDC UR6, c[0x0][0x608] ;  /* 0x0001820000067ab9 */ /* 0x000fe40000000800 */
[----:B------:R-:W-:Y:S01]  /*65d0*/  IMAD.X R4, RZ, RZ, ~R4, P1 ;  /* 0x000000ffff047224 */ /* 0x000fe200008e0e04 */
[----:B------:R-:W-:Y:S01]  /*65e0*/  ISETP.NE.U32.AND P1, PT, RZ, UR8, PT ;  /* 0x00000008ff007c0c */ /* 0x000fe2000bf25070 */
[----:B------:R-:W0:Y:S02]  /*65f0*/  LDC R20, c[0x0][0x148] ;  /* 0x00005200ff147b82 */ /* 0x000e240000000800 */
[----:B------:R-:W-:Y:S01]  /*6600*/  IMAD R6, R4, UR4, RZ ;  /* 0x0000000404067c24 */ /* 0x000fe2000f8e02ff */
[----:B------:R-:W-:Y:S01]  /*6610*/  ISETP.NE.AND.EX P1, PT, RZ, UR9, PT, P1 ;  /* 0x00000009ff007c0c */ /* 0x000fe2000bf25310 */
[----:B------:R-:W-:Y:S01]  /*6620*/  IMAD.WIDE.U32 R4, R7, UR4, R16 ;  /* 0x0000000407047c25 */ /* 0x000fe2000f8e0010 */
[----:B------:R-:W-:-:S03]  /*6630*/  ULDC UR4, c[0x0][0x150] ;  /* 0x0000540000047ab9 */ /* 0x000fc60000000800 */
[----:B------:R-:W-:Y:S02]  /*6640*/  IMAD R7, R7, UR5, R6 ;  /* 0x0000000507077c24 */ /* 0x000fe4000f8e0206 */
[----:B------:R-:W-:Y:S01]  /*6650*/  FMUL R6, R9, UR4 ;  /* 0x0000000409067c20 */ /* 0x000fe20008400000 */
[----:B------:R-:W-:Y:S01]  /*6660*/  ULDC UR4, c[0x0][0x618] ;  /* 0x0001860000047ab9 */ /* 0x000fe20000000800 */
[----:B------:R-:W-:Y:S01]  /*6670*/  ULDC UR5, c[0x0][0x154] ;  /* 0x0000550000057ab9 */ /* 0x000fe20000000800 */
[----:B------:R-:W-:-:S03]  /*6680*/  IMAD.IADD R5, R5, 0x1, R7 ;  /* 0x0000000105057824 */ /* 0x000fc600078e0207 */
[----:B------:R-:W3:Y:S02]  /*6690*/  F2I.U32.TRUNC.NTZ R6, R6 ;  /* 0x0000000600067305 */ /* 0x000ee4000020f000 */
[----:B------:R-:W-:Y:S02]  /*66a0*/  SHF.R.U64 R9, R4, UR4, R5 ;  /* 0x0000000404097c19 */ /* 0x000fe40008001205 */
[----:B-1----:R-:W-:-:S05]  /*66b0*/  I2FP.F32.U32 R4, R13 ;  /* 0x0000000d00047245 */ /* 0x002fca0000201000 */
[----:B------:R-:W-:Y:S01]  /*66c0*/  FMUL R22, R4, UR5 ;  /* 0x0000000504167c20 */ /* 0x000fe20008400000 */
[----:B------:R-:W-:Y:S01]  /*66d0*/  SHF.R.U32.HI R4, RZ, UR4, R5 ;  /* 0x00000004ff047c19 */ /* 0x000fe20008011605 */
[----:B------:R-:W-:-:S03]  /*66e0*/  ULDC UR4, c[0x0][0x658] ;  /* 0x0001960000047ab9 */ /* 0x000fc60000000800 */
[--C-:B------:R-:W-:Y:S01]  /*66f0*/  SHF.R.U64 R21, R9, UR6, R4.reuse ;  /* 0x0000000609157c19 */ /* 0x100fe20008001204 */
[----:B------:R-:W1:Y:S01]  /*6700*/  F2I.U32.TRUNC.NTZ R22, R22 ;  /* 0x0000001600167305 */ /* 0x000e62000020f000 */
[----:B------:R-:W-:Y:S01]  /*6710*/  SHF.R.U32.HI R4, RZ, UR6, R4 ;  /* 0x00000006ff047c19 */ /* 0x000fe20008011604 */
[----:B---3--:R-:W-:-:S03]  /*6720*/  IMAD.MOV R6, RZ, RZ, -R6 ;  /* 0x000000ffff067224 */ /* 0x008fc600078e0a06 */
[----:B------:R-:W-:Y:S01]  /*6730*/  SHF.R.U64 R15, R21, UR4, R4 ;  /* 0x00000004150f7c19 */ /* 0x000fe20008001204 */
[----:B--2---:R-:W-:Y:S01]  /*6740*/  IMAD R14, R25, R6, R14 ;  /* 0x00000006190e7224 */ /* 0x004fe200078e020e */
[----:B------:R-:W-:-:S03]  /*6750*/  SHF.R.U32.HI R23, RZ, UR4, R4 ;  /* 0x00000004ff177c19 */ /* 0x000fc60008011604 */
[----:B------:R-:W-:Y:S02]  /*6760*/  IMAD.MOV.U32 R4, RZ, RZ, R15 ;  /* 0x000000ffff047224 */ /* 0x000fe400078e000f */
[----:B------:R-:W-:Y:S01]  /*6770*/  IMAD.MOV.U32 R5, RZ, RZ, R23 ;  /* 0x000000ffff057224 */ /* 0x000fe200078e0017 */
[----:B-1----:R-:W-:Y:S06]  /*6780*/  @!P1 BRA `(.L_x_177) ;  /* 0x0000000000289947 */ /* 0x002fec0003800000 */
[----:B------:R-:W-:Y:S02]  /*6790*/  ULDC UR4, c[0x0][0x64c] ;  /* 0x0001930000047ab9 */ /* 0x000fe40000000800 */
[----:B------:R-:W-:-:S05]  /*67a0*/  IADD3 R5, P1, R15, UR4, RZ ;  /* 0x000000040f057c10 */ /* 0x000fca000ff3e0ff */
[----:B------:R-:W-:-:S04]  /*67b0*/  IMAD.X R23, RZ, RZ, R23, P1 ;  /* 0x000000ffff177224 */ /* 0x000fc800008e0617 */
[----:B------:R-:W-:-:S04]  /*67c0*/  IMAD.WIDE.U32 R6, R23, UR8, RZ ;  /* 0x0000000817067c25 */ /* 0x000fc8000f8e00ff */
[----:B------:R-:W-:-:S04]  /*67d0*/  IMAD.WIDE.U32 R6, P1, R5, UR9, R6 ;  /* 0x0000000905067c25 */ /* 0x000fc8000f820006 */
[----:B------:R-:W-:-:S04]  /*67e0*/  IMAD.WIDE.U32 R4, R5, UR8, RZ ;  /* 0x0000000805047c25 */ /* 0x000fc8000f8e00ff */
[----:B------:R-:W-:Y:S01]  /*67f0*/  IMAD.MOV.U32 R4, RZ, RZ, R7 ;  /* 0x000000ffff047224 */ /* 0x000fe200078e0007 */
[----:B------:R-:W-:Y:S01]  /*6800*/  IADD3 RZ, P3, R5, R6, RZ ;  /* 0x0000000605ff7210 */ /* 0x000fe20007f7e0ff */
[----:B------:R-:W-:-:S04]  /*6810*/  IMAD.X R5, RZ, RZ, RZ, P1 ;  /* 0x000000ffff057224 */ /* 0x000fc800008e06ff */
[----:B------:R-:W-:-:S08]  /*6820*/  IMAD.WIDE.U32.X R4, R23, UR9, R4, P3 ;  /* 0x0000000917047c25 */ /* 0x000fd000098e0404 */
.L_x_177:
[----:B------:R-:W-:Y:S01]  /*6830*/  ISETP.NE.AND P1, PT, R2, 0x1, PT ;  /* 0x000000010200780c */ /* 0x000fe20003f25270 */
[----:B------:R-:W-:Y:S01]  /*6840*/  ULDC UR4, c[0x0][0x648] ;  /* 0x0001920000047ab9 */ /* 0x000fe20000000800 */
[----:B------:R-:W-:Y:S01]  /*6850*/  LOP3.LUT R21, R21, UR16, RZ, 0xc0, !PT ;  /* 0x0000001015157c12 */ /* 0x000fe2000f8ec0ff */
[----:B------:R-:W-:Y:S01]  /*6860*/  IMAD.MOV R22, RZ, RZ, -R22 ;  /* 0x000000ffff167224 */ /* 0x000fe200078e0a16 */
[----:B------:R-:W-:Y:S01]  /*6870*/  SHF.R.U64 R4, R4, UR4, R5 ;  /* 0x0000000404047c19 */ /* 0x000fe20008001205 */
[----:B------:R-:W-:Y:S01]  /*6880*/  ULDC UR4, c[0x0][0x638] ;  /* 0x00018e0000047ab9 */ /* 0x000fe20000000800 */
[----:B------:R-:W-:Y:S01]  /*6890*/  ULDC UR5, c[0x0][0x610] ;  /* 0x0001840000057ab9 */ /* 0x000fe20000000800 */
[----:B------:R-:W-:Y:S02]  /*68a0*/  IMAD.MOV.U32 R5, RZ, RZ, 0x1 ;  /* 0x00000001ff057424 */ /* 0x000fe400078e00ff */
[----:B------:R-:W-:Y:S02]  /*68b0*/  IMAD.MOV R6, RZ, RZ, -R4 ;  /* 0x000000ffff067224 */ /* 0x000fe400078e0a04 */
[----:B------:R-:W-:Y:S01]  /*68c0*/  IMAD R21, R4, UR17, R21 ;  /* 0x0000001104157c24 */ /* 0x000fe2000f8e0215 */
[----:B------:R-:W-:Y:S01]  /*68d0*/  LOP3.LUT R4, R9, UR15, RZ, 0xc0, !PT ;  /* 0x0000000f09047c12 */ /* 0x000fe2000f8ec0ff */
[----:B0-----:R-:W-:-:S02]  /*68e0*/  @P1 IMAD R14, R20, R22, R13 ;  /* 0x00000016140e1224 */ /* 0x001fc400078e020d */
[----:B------:R-:W-:Y:S01]  /*68f0*/  IMAD R15, R6, UR4, R15 ;  /* 0x00000004060f7c24 */ /* 0x000fe2000f8e020f */
[----:B------:R-:W-:Y:S01]  /*6900*/  ULDC UR4, c[0x0][0x600] ;  /* 0x0001800000047ab9 */ /* 0x000fe20000000800 */
[----:B------:R-:W-:Y:S02]  /*6910*/  IMAD R14, R21, UR5, R14 ;  /* 0x00000005150e7c24 */ /* 0x000fe4000f8e020e */
[--C-:B------:R-:W-:Y:S01]  /*6920*/  IMAD R15, R15, UR4, R4.reuse ;  /* 0x000000040f0f7c24 */ /* 0x100fe2000f8e0204 */
[----:B------:R-:W-:-:S04]  /*6930*/  PRMT R4, R5, 0x7610, R4 ;  /* 0x0000761005047816 */ /* 0x000fc80000000004 */
[----:B------:R-:W-:Y:S02]  /*6940*/  SEL R20, R15, R14, !P1 ;  /* 0x0000000e0f147207 */ /* 0x000fe40004800000 */
[----:B------:R-:W-:-:S07]  /*6950*/  SEL R13, R14, R15, !P1 ;  /* 0x0000000f0e0d7207 */ /* 0x000fce0004800000 */
.L_x_175:
[----:B------:R-:W-:Y:S05]  /*6960*/  BSYNC B1 ;  /* 0x0000000000017941 */ /* 0x000fea0003800000 */
.L_x_174:
[----:B------:R-:W-:-:S13]  /*6970*/  LOP3.LUT P1, RZ, R4, 0xff, RZ, 0xc0, !PT ;  /* 0x000000ff04ff7812 */ /* 0x000fda000782c0ff */
[----:B------:R-:W-:Y:S05]  /*6980*/  @P1 BRA `(.L_x_178) ;  /* 0xfffffff4004c1947 */ /* 0x000fea000383ffff */
[----:B------:R-:W-:Y:S05]  /*6990*/  BSYNC B0 ;  /* 0x0000000000007941 */ /* 0x000fea0003800000 */
.L_x_166:
[----:B------:R-:W-:-:S03]  /*69a0*/  UMOV UR4, 0xffffffff ;  /* 0xffffffff00047882 */ /* 0x000fc60000000000 */
[----:B------:R-:W-:Y:S05]  /*69b0*/  BRA.DIV UR4, `(.L_x_179) ;  /* 0x0000000604147947 */ /* 0x000fea000b800000 */
[----:B------:R-:W-:-:S13]  /*69c0*/  ELECT P6, URZ, PT ;  /* 0x00000000003f782f */ /* 0x000fda00038c0000 */
.L_x_193:
[----:B------:R-:W-:Y:S04]  /*69d0*/  BSSY B0, `(.L_x_180) ;  /* 0x000002b000007945 */ /* 0x000fe80003800000 */
[----:B------:R-:W-:Y:S05]  /*69e0*/  @!P6 BRA `(.L_x_181) ;  /* 0x0000000000a4e947 */ /* 0x000fea0003800000 */
[----:B------:R-:W-:-:S04]  /*69f0*/  LOP3.LUT R18, R18, 0x2, RZ, 0xfc, !PT ;  /* 0x0000000212127812 */ /* 0x000fc800078efcff */
[----:B------:R-:W-:-:S13]  /*6a00*/  ISETP.NE.AND P0, PT, R18, 0x3, PT ;  /* 0x000000031200780c */ /* 0x000fda0003f05270 */
[----:B------:R-:W-:Y:S05]  /*6a10*/  @!P0 BRA `(.L_x_182) ;  /* 0x0000000000048947 */ /* 0x000fea0003800000 */
[----:B------:R-:W-:Y:S01]  /*6a20*/  BPT.TRAP 0x1 ;  /* 0x000000040000795c */ /* 0x000fe20000300000 */
.L_x_182:
[----:B------:R-:W0:Y:S01]  /*6a30*/  S2R R5, SR_CgaCtaId ;  /* 0x0000000000057919 */ /* 0x000e220000008800 */
[----:B------:R-:W-:Y:S02]  /*6a40*/  MOV R2, 0x400 ;  /* 0x0000040000027802 */ /* 0x000fe40000000f00 */
[----:B------:R-:W-:Y:S02]  /*6a50*/  SHF.L.U32 R4, R0, 0x1f, RZ ;  /* 0x0000001f00047819 */ /* 0x000fe400000006ff */
[----:B0-----:R-:W-:-:S05]  /*6a60*/  LEA R2, R5, R2, 0x18 ;  /* 0x0000000205027211 */ /* 0x001fca00078ec0ff */
[----:B------:R-:W-:-:S04]  /*6a70*/  VIADD R2, R2, 0x20 ;  /* 0x0000002002027836 */ /* 0x000fc80000000000 */
[C---:B------:R-:W-:Y:S02]  /*6a80*/  IMAD R7, R3.reuse, 0x8, R2 ;  /* 0x0000000803077824 */ /* 0x040fe400078e0202 */
[----:B------:R-:W-:Y:S02]  /*6a90*/  VIADD R3, R3, 0x1 ;  /* 0x0000000103037836 */ /* 0x000fe40000000000 */
[----:B------:R-:W0:Y:S03]  /*6aa0*/  SYNCS.PHASECHK.TRANS64.TRYWAIT P0, [R7+URZ], R4 ;  /* 0x00000004070075a7 */ /* 0x000e26000800017f */
[----:B------:R-:W-:-:S04]  /*6ab0*/  ISETP.NE.AND P1, PT, R3, 0x4, PT ;  /* 0x000000040300780c */ /* 0x000fc80003f25270 */
[----:B------:R-:W-:Y:S02]  /*6ac0*/  SEL R5, RZ, 0x1, P1 ;  /* 0x00000001ff057807 */ /* 0x000fe40000800000 */
[----:B------:R-:W-:Y:S02]  /*6ad0*/  SEL R3, R3, RZ, P1 ;  /* 0x000000ff03037207 */ /* 0x000fe40000800000 */
[----:B------:R-:W-:-:S03]  /*6ae0*/  LOP3.LUT R6, R0, R5, RZ, 0x3c, !PT ;  /* 0x0000000500067212 */ /* 0x000fc600078e3cff */
[----:B------:R-:W-:Y:S01]  /*6af0*/  IMAD R8, R3, 0x8, R2 ;  /* 0x0000000803087824 */ /* 0x000fe200078e0202 */
[----:B------:R-:W-:Y:S01]  /*6b00*/  SHF.L.U32 R5, R6, 0x1f, RZ ;  /* 0x0000001f06057819 */ /* 0x000fe200000006ff */
[----:B0-----:R-:W-:Y:S06]  /*6b10*/  @!P0 BRA `(.L_x_183) ;  /* 0x0000000000dc8947 */ /* 0x001fec0003800000 */
.L_x_194:
[----:B------:R-:W1:Y:S01]  /*6b20*/  SYNCS.PHASECHK.TRANS64.TRYWAIT P0, [R8+URZ], R5 ;  /* 0x00000005080075a7 */ /* 0x000e62000800017f */
[----:B------:R-:W-:-:S05]  /*6b30*/  VIADD R0, R3, 0x1 ;  /* 0x0000000103007836 */ /* 0x000fca0000000000 */
[----:B------:R-:W-:-:S04]  /*6b40*/  ISETP.NE.AND P1, PT, R0, 0x4, PT ;  /* 0x000000040000780c */ /* 0x000fc80003f25270 */
[----:B------:R-:W-:Y:S02]  /*6b50*/  SEL R3, RZ, 0x1, P1 ;  /* 0x00000001ff037807 */ /* 0x000fe40000800000 */
[----:B0-----:R-:W-:Y:S02]  /*6b60*/  SEL R7, R0, RZ, P1 ;  /* 0x000000ff00077207 */ /* 0x001fe40000800000 */
[----:B------:R-:W-:-:S03]  /*6b70*/  LOP3.LUT R9, R6, R3, RZ, 0x3c, !PT ;  /* 0x0000000306097212 */ /* 0x000fc600078e3cff */
[----:B------:R-:W-:Y:S01]  /*6b80*/  IMAD R11, R7, 0x8, R2 ;  /* 0x00000008070b7824 */ /* 0x000fe200078e0202 */
[----:B------:R-:W-:Y:S01]  /*6b90*/  SHF.L.U32 R6, R9, 0x1f, RZ ;  /* 0x0000001f09067819 */ /* 0x000fe200000006ff */
[----:B-1----:R-:W-:Y:S06]  /*6ba0*/  @!P0 BRA `(.L_x_184) ;  /* 0x0000000000cc8947 */ /* 0x002fec0003800000 */
.L_x_195:
[----:B------:R-:W1:Y:S01]  /*6bb0*/  SYNCS.PHASECHK.TRANS64.TRYWAIT P0, [R11+URZ], R6 ;  /* 0x000000060b0075a7 */ /* 0x000e62000800017f */
[----:B------:R-:W-:-:S05]  /*6bc0*/  VIADD R0, R7, 0x1 ;  /* 0x0000000107007836 */ /* 0x000fca0000000000 */
[----:B------:R-:W-:-:S04]  /*6bd0*/  ISETP.NE.AND P1, PT, R0, 0x4, PT ;  /* 0x000000040000780c */ /* 0x000fc80003f25270 */
[----:B------:R-:W-:Y:S02]  /*6be0*/  SEL R4, RZ, 0x1, P1 ;  /* 0x00000001ff047807 */ /* 0x000fe40000800000 */
[----:B------:R-:W-:Y:S02]  /*6bf0*/  SEL R3, R0, RZ, P1 ;  /* 0x000000ff00037207 */ /* 0x000fe40000800000 */
[----:B------:R-:W-:Y:S01]  /*6c00*/  LOP3.LUT R0, R9, R4, RZ, 0x3c, !PT ;  /* 0x0000000409007212 */ /* 0x000fe200078e3cff */
[----:B-1----:R-:W-:Y:S06]  /*6c10*/  @!P0 BRA `(.L_x_185) ;  /* 0x0000000000c48947 */ /* 0x002fec0003800000 */
.L_x_196:
[----:B------:R-:W-:Y:S01]  /*6c20*/  IMAD R3, R3, 0x8, R2 ;  /* 0x0000000803037824 */ /* 0x000fe200078e0202 */
[----:B------:R-:W-:-:S07]  /*6c30*/  SHF.L.U32 R0, R0, 0x1f, RZ ;  /* 0x0000001f00007819 */ /* 0x000fce00000006ff */
.L_x_186:
[----:B--2---:R2:W3:Y:S02]  /*6c40*/  SYNCS.PHASECHK.TRANS64.TRYWAIT P0, [R3+URZ], R0 ;  /* 0x00000000030075a7 */ /* 0x0044e4000800017f */
[----:B---3--:R-:W-:Y:S05]  /*6c50*/  @!P0 NANOSLEEP.SYNCS 0x989680 ;  /* 0x009896800000895d */ /* 0x008fea0003900000 */
[----:B------:R-:W3:Y:S02]  /*6c60*/  @!P0 SYNCS.PHASECHK.TRANS64 P0, [R3+URZ], R0 ;  /* 0x00000000030085a7 */ /* 0x000ee4000800007f */
[----:B---3--:R-:W-:Y:S05]  /*6c70*/  @!P0 BRA `(.L_x_186) ;  /* 0xfffffffc00f08947 */ /* 0x008fea000383ffff */
.L_x_181:
[----:B------:R-:W-:Y:S05]  /*6c80*/  BSYNC B0 ;  /* 0x0000000000007941 */ /* 0x000fea0003800000 */
.L_x_180:
[----:B------:R-:W-:Y:S05]  /*6c90*/  EXIT ;  /* 0x000000000000794d */ /* 0x000fea0003800000 */
.L_x_17:
[----:B-1----:R1:W2:Y:S02]  /*6ca0*/  SYNCS.PHASECHK.TRANS64.TRYWAIT P1, [R3+URZ], R0 ;  /* 0x00000000030075a7 */ /* 0x0022a4000802017f */
[----:B--2---:R-:W-:Y:S05]  /*6cb0*/  @!P1 NANOSLEEP.SYNCS 0x989680 ;  /* 0x009896800000995d */ /* 0x004fea0003900000 */
[----:B------:R-:W2:Y:S02]  /*6cc0*/  @!P1 SYNCS.PHASECHK.TRANS64 P1, [R3+URZ], R0 ;  /* 0x00000000030095a7 */ /* 0x000ea4000802007f */
[----:B--2---:R-:W-:Y:S05]  /*6cd0*/  @!P1 BRA `(.L_x_17) ;  /* 0xfffffffc00f09947 */ /* 0x004fea000383ffff */
[----:B------:R-:W-:Y:S05]  /*6ce0*/  BRA `(.L_x_16) ;  /* 0xffffffa400f47947 */ /* 0x000fea000383ffff */
.L_x_22:
[----:B-1----:R1:W2:Y:S02]  /*6cf0*/  SYNCS.PHASECHK.TRANS64.TRYWAIT P1, [R5+URZ], R4 ;  /* 0x00000004050075a7 */ /* 0x0022a4000802017f */
[----:B--2---:R-:W-:Y:S05]  /*6d00*/  @!P1 NANOSLEEP.SYNCS 0x989680 ;  /* 0x009896800000995d */ /* 0x004fea0003900000 */
[----:B------:R-:W2:Y:S02]  /*6d10*/  @!P1 SYNCS.PHASECHK.TRANS64 P1, [R5+URZ], R4 ;  /* 0x00000004050095a7 */ /* 0x000ea4000802007f */
[----:B--2---:R-:W-:Y:S05]  /*6d20*/  @!P1 BRA `(.L_x_22) ;  /* 0xfffffffc00f09947 */ /* 0x004fea000383ffff */
[----:B------:R-:W-:Y:S05]  /*6d30*/  BRA `(.L_x_21) ;  /* 0xffffffa800d07947 */ /* 0x000fea000383ffff */
.L_x_167:
[----:B------:R-:W-:Y:S01]  /*6d40*/  BSSY B1, `(.L_x_187) ;  /* 0x0000006000017945 */ /* 0x000fe20003800000 */
[----:B------:R-:W-:-:S07]  /*6d50*/  IMAD.MOV.U32 R15, RZ, RZ, -0x1 ;  /* 0xffffffffff0f7424 */ /* 0x000fce00078e00ff */
[----:B------:R-:W-:Y:S05]  /*6d60*/  WARPSYNC.COLLECTIVE R15, `(.L_x_188) ;  /* 0x000000000f0c7348 */ /* 0x000fea0003c00000 */
[----:B------:R-:W-:Y:S02]  /*6d70*/  ELECT P6, UR62, PT ;  /* 0x00000000003e782f */ /* 0x000fe400038c0000 */
[----:B------:R-:W-:Y:S01]  /*6d80*/  MOV R14, UR62 ;  /* 0x0000003e000e7c02 */ /* 0x000fe20008000f00 */
[----:B------:R-:W-:Y:S10]  /*6d90*/  ENDCOLLECTIVE ;  /* 0x000000000000791b */ /* 0x000ff40003800000 */
.L_x_188:
[----:B------:R-:W-:Y:S05]  /*6da0*/  BSYNC B1 ;  /* 0x0000000000017941 */ /* 0x000fea0003800000 */
.L_x_187:
[----:B------:R-:W-:Y:S05]  /*6db0*/  BRA `(.L_x_189) ;  /* 0xfffffff0004c7947 */ /* 0x000fea000383ffff */
.L_x_170:
[----:B0-----:R0:W1:Y:S02]  /*6dc0*/  SYNCS.PHASECHK.TRANS64.TRYWAIT P1, [R14+URZ+0x20], R7 ;  /* 0x000020070e0075a7 */ /* 0x001064000802017f */
[----:B-1----:R-:W-:Y:S05]  /*6dd0*/  @!P1 NANOSLEEP.SYNCS 0x989680 ;  /* 0x009896800000995d */ /* 0x002fea0003900000 */
[----:B------:R-:W1:Y:S02]  /*6de0*/  @!P1 SYNCS.PHASECHK.TRANS64 P1, [R14+URZ+0x20], R7 ;  /* 0x000020070e0095a7 */ /* 0x000e64000802007f */
[----:B-1----:R-:W-:Y:S05]  /*6df0*/  @!P1 BRA `(.L_x_170) ;  /* 0xfffffffc00f09947 */ /* 0x002fea000383ffff */
[----:B------:R-:W-:Y:S05]  /*6e00*/  BRA `(.L_x_190) ;  /* 0xfffffff000807947 */ /* 0x000fea000383ffff */
.L_x_179:
[----:B------:R-:W-:Y:S01]  /*6e10*/  BSSY B0, `(.L_x_191) ;  /* 0x0000006000007945 */ /* 0x000fe20003800000 */
[----:B------:R-:W-:-:S07]  /*6e20*/  IMAD.MOV.U32 R15, RZ, RZ, -0x1 ;  /* 0xffffffffff0f7424 */ /* 0x000fce00078e00ff */
[----:B------:R-:W-:Y:S05]  /*6e30*/  WARPSYNC.COLLECTIVE R15, `(.L_x_192) ;  /* 0x000000000f0c7348 */ /* 0x000fea0003c00000 */
[----:B------:R-:W-:Y:S02]  /*6e40*/  ELECT P6, UR62, PT ;  /* 0x00000000003e782f */ /* 0x000fe400038c0000 */
[----:B------:R-:W-:Y:S01]  /*6e50*/  MOV R14, UR62 ;  /* 0x0000003e000e7c02 */ /* 0x000fe20008000f00 */
[----:B------:R-:W-:Y:S10]  /*6e60*/  ENDCOLLECTIVE ;  /* 0x000000000000791b */ /* 0x000ff40003800000 */
.L_x_192:
[----:B------:R-:W-:Y:S05]  /*6e70*/  BSYNC B0 ;  /* 0x0000000000007941 */ /* 0x000fea0003800000 */
.L_x_191:
[----:B------:R-:W-:Y:S05]  /*6e80*/  BRA `(.L_x_193) ;  /* 0xfffffff800d07947 */ /* 0x000fea000383ffff */
.L_x_183:
[----:B0-----:R0:W1:Y:S02]  /*6e90*/  SYNCS.PHASECHK.TRANS64.TRYWAIT P0, [R7+URZ], R4 ;  /* 0x00000004070075a7 */ /* 0x001064000800017f */
[----:B-1----:R-:W-:Y:S05]  /*6ea0*/  @!P0 NANOSLEEP.SYNCS 0x989680 ;  /* 0x009896800000895d */ /* 0x002fea0003900000 */
[----:B------:R-:W1:Y:S02]  /*6eb0*/  @!P0 SYNCS.PHASECHK.TRANS64 P0, [R7+URZ], R4 ;  /* 0x00000004070085a7 */ /* 0x000e64000800007f */
[----:B-1----:R-:W-:Y:S05]  /*6ec0*/  @!P0 BRA `(.L_x_183) ;  /* 0xfffffffc00f08947 */ /* 0x002fea000383ffff */
[----:B------:R-:W-:Y:S05]  /*6ed0*/  BRA `(.L_x_194) ;  /* 0xfffffffc00107947 */ /* 0x000fea000383ffff */
.L_x_184:
[----:B0-----:R0:W1:Y:S02]  /*6ee0*/  SYNCS.PHASECHK.TRANS64.TRYWAIT P0, [R8+URZ], R5 ;  /* 0x00000005080075a7 */ /* 0x001064000800017f */
[----:B-1----:R-:W-:Y:S05]  /*6ef0*/  @!P0 NANOSLEEP.SYNCS 0x989680 ;  /* 0x009896800000895d */ /* 0x002fea0003900000 */
[----:B------:R-:W1:Y:S02]  /*6f00*/  @!P0 SYNCS.PHASECHK.TRANS64 P0, [R8+URZ], R5 ;  /* 0x00000005080085a7 */ /* 0x000e64000800007f */
[----:B-1----:R-:W-:Y:S05]  /*6f10*/  @!P0 BRA `(.L_x_184) ;  /* 0xfffffffc00f08947 */ /* 0x002fea000383ffff */
[----:B------:R-:W-:Y:S05]  /*6f20*/  BRA `(.L_x_195) ;  /* 0xfffffffc00207947 */ /* 0x000fea000383ffff */
.L_x_185:
[----:B-1----:R1:W2:Y:S02]  /*6f30*/  SYNCS.PHASECHK.TRANS64.TRYWAIT P0, [R11+URZ], R6 ;  /* 0x000000060b0075a7 */ /* 0x0022a4000800017f */
[----:B--2---:R-:W-:Y:S05]  /*6f40*/  @!P0 NANOSLEEP.SYNCS 0x989680 ;  /* 0x009896800000895d */ /* 0x004fea0003900000 */
[----:B------:R-:W2:Y:S02]  /*6f50*/  @!P0 SYNCS.PHASECHK.TRANS64 P0, [R11+URZ], R6 ;  /* 0x000000060b0085a7 */ /* 0x000ea4000800007f */
[----:B--2---:R-:W-:Y:S05]  /*6f60*/  @!P0 BRA `(.L_x_185) ;  /* 0xfffffffc00f08947 */ /* 0x004fea000383ffff */
[----:B------:R-:W-:Y:S05]  /*6f70*/  BRA `(.L_x_196) ;  /* 0xfffffffc00287947 */ /* 0x000fea000383ffff */
.L_x_197:
[----:B------:R-:W-:-:S00]  /*6f80*/  BRA `(.L_x_197) ;  /* 0xfffffffc00fc7947 */ /* 0x000fc0000383ffff */
[----:B------:R-:W-:-:S00]  /*6f90*/  NOP ;  /* 0x0000000000007918 */ /* 0x000fc00000000000 */
        /* <DEDUP_REMOVED lines=14> */
.L_x_198:


//--------------------- .nv.global.init           --------------------------
	.section	.nv.global.init,"aw",@progbits
.nv.global.init:
	.type		$str$22,@object
	.size		$str$22,($str$23 - $str$22)
$str$22:
        /*0000*/ 	.byte	0x6b, 0x5f, 0x74, 0x69, 0x6c, 0x65, 0x5f, 0x63, 0x6f, 0x75, 0x6e, 0x74, 0x20, 0x3e, 0x3d, 0x20
        /*0010*/ 	.byte	0x31, 0x00
	.type		$str$23,@object
	.size		$str$23,(__unnamed_1 - $str$23)
$str$23:
        /*0012*/ 	.byte	0x2f, 0x74, 0x6d, 0x70, 0x2f, 0x63, 0x75, 0x74, 0x6c, 0x61, 0x73, 0x73, 0x5f, 0x73, 0x77, 0x65
        /*0022*/ 	.byte	0x65, 0x70, 0x5f, 0x73, 0x72, 0x63, 0x2f, 0x69, 0x6e, 0x63, 0x6c, 0x75, 0x64, 0x65, 0x2f, 0x63
        /*0032*/ 	.byte	0x75, 0x74, 0x6c, 0x61, 0x73, 0x73, 0x2f, 0x67, 0x65, 0x6d, 0x6d, 0x2f, 0x63, 0x6f, 0x6c, 0x6c
        /*0042*/ 	.byte	0x65, 0x63, 0x74, 0x69, 0x76, 0x65, 0x2f, 0x73, 0x6d, 0x39, 0x30, 0x5f, 0x6d, 0x6d, 0x61, 0x5f
        /*0052*/ 	.byte	0x74, 0x6d, 0x61, 0x5f, 0x67, 0x6d, 0x6d, 0x61, 0x5f, 0x73, 0x73, 0x5f, 0x77, 0x61, 0x72, 0x70
        /*0062*/ 	.byte	0x73, 0x70, 0x65, 0x63, 0x69, 0x61, 0x6c, 0x69, 0x7a, 0x65, 0x64, 0x2e, 0x68, 0x70, 0x70, 0x00
	.type		__unnamed_1,@object
	.size		__unnamed_1,(.L_0 - __unnamed_1)
__unnamed_1:
        /*0072*/ 	.byte	0x76, 0x6f, 0x69, 0x64, 0x20, 0x63, 0x75, 0x74, 0x6c, 0x61, 0x73, 0x73, 0x3a, 0x3a, 0x67, 0x65
        /* <DEDUP_REMOVED lines=172> */
        /*0b42*/ 	.byte	0x74, 0x79, 0x5d, 0x00
.L_0:


//--------------------- .nv.shared._ZN7cutlass13device_kernelINS_4gemm6kernel13GemmUniversalIN4cute5tupleIJiiiiEEENS1_10collective13CollectiveMmaINS1_34MainloopSm90TmaGmmaWarpSpecializedILi4ENS5_IJNS4_1CILi1EEESB_SB_EEENS1_35KernelTmaWarpSpecializedCooperativeEEENS5_IJNSA_ILi128EEESF_SF_EEEaNS5_IJlSB_lEEEaSH_NS4_8TiledMMAINS4_8MMA_AtomIJNS4_4SM904GMMA27MMA_64x128x32_S32S8S8_SS_TNEEEENS4_6LayoutINS5_IJNSA_ILi2EEESB_SB_EEENS5_IJSB_NSA_ILi0EEESR_EEEEENS5_IJNS4_10UnderscoreESU_SU_EEEEENS4_13SM90_TMA_LOADENS4_14ComposedLayoutINS4_7SwizzleILi3ELi4ELi3EEENS4_18smem_ptr_flag_bitsILi8EEENSO_INS5_IJNSA_ILi8EEESF_EEENS5_IJSF_SB_EEEEEEEvNS4_8identityESX_S17_vS18_EENS_8epilogue10collective6detail29Sm90TmaWarpSpecializedAdapterINS1B_15DefaultEpilogueIaSH_SH_NS1A_6thread17LinearCombinationIaLi1EiiLNS1F_9ScaleType4KindE0ELNS_15FloatRoundStyleE2EaEENS1_15EpilogueDefaultEEEEEvvEEEEvNT_6ParamsE --------------------------
	.section	.nv.shared._ZN7cutlass13device_kernelINS_4gemm6kernel13GemmUniversalIN4cute5tupleIJiiiiEEENS1_10collective13CollectiveMmaINS1_34MainloopSm90TmaGmmaWarpSpecializedILi4ENS5_IJNS4_1CILi1EEESB_SB_EEENS1_35KernelTmaWarpSpecializedCooperativeEEENS5_IJNSA_ILi128EEESF_SF_EEEaNS5_IJlSB_lEEEaSH_NS4_8TiledMMAINS4_8MMA_AtomIJNS4_4SM904GMMA27MMA_64x128x32_S32S8S8_SS_TNEEEENS4_6LayoutINS5_IJNSA_ILi2EEESB_SB_EEENS5_IJSB_NSA_ILi0EEESR_EEEEENS5_IJNS4_10UnderscoreESU_SU_EEEEENS4_13SM90_TMA_LOADENS4_14ComposedLayoutINS4_7SwizzleILi3ELi4ELi3EEENS4_18smem_ptr_flag_bitsILi8EEENSO_INS5_IJNSA_ILi8EEESF_EEENS5_IJSF_SB_EEEEEEEvNS4_8identityESX_S17_vS18_EENS_8epilogue10collective6detail29Sm90TmaWarpSpecializedAdapterINS1B_15DefaultEpilogueIaSH_SH_NS1A_6thread17LinearCombinationIaLi1EiiLNS1F_9ScaleType4KindE0ELNS_15FloatRoundStyleE2EaEENS1_15EpilogueDefaultEEEEEvvEEEEvNT_6ParamsE,"aw",@nobits
	.sectionflags	@""
	.align	16
	.zero		1024


//--------------------- .nv.shared.reserved.0     --------------------------
	.section	.nv.shared.reserved.0,"aw",@nobits
	.weak		__nv_reservedSMEM_offset_0_alias
	.size		__nv_reservedSMEM_offset_0_alias, 0, 0
	.other		__nv_reservedSMEM_offset_0_alias,@"STO_CUDA_RESERVED_SHARED STV_DEFAULT"
__nv_reservedSMEM_offset_0_alias:
	.zero		0


//--------------------- .nv.global                --------------------------
	.section	.nv.global,"aw",@nobits
.nv.global:
	.type		_ZN40_INTERNAL_33b1dbc9_4_k_cu_6ff72959_310424cute1_E,@object
	.size		_ZN40_INTERNAL_33b1dbc9_4_k_cu_6ff72959_310424cute1_E,(_ZN40_INTERNAL_33b1dbc9_4_k_cu_6ff72959_310424cuda3std3__45__cpo6cbeginE - _ZN40_INTERNAL_33b1dbc9_4_k_cu_6ff72959_310424cute1_E)
_ZN40_INTERNAL_33b1dbc9_4_k_cu_6ff72959_310424cute1_E:
	.zero		1
	.type		_ZN40_INTERNAL_33b1dbc9_4_k_cu_6ff72959_310424cuda3std3__45__cpo6cbeginE,@object
	.size		_ZN40_INTERNAL_33b1dbc9_4_k_cu_6ff72959_310424cuda3std3__45__cpo6cbeginE,(_ZN40_INTERNAL_33b1dbc9_4_k_cu_6ff72959_310424cuda3std3__48in_placeE - _ZN40_INTERNAL_33b1dbc9_4_k_cu_6ff72959_310424cuda3std3__45__cpo6cbeginE)
_ZN40_INTERNAL_33b1dbc9_4_k_cu_6ff72959_310424cuda3std3__45__cpo6cbeginE:
	.zero		1
	.type		_ZN40_INTERNAL_33b1dbc9_4_k_cu_6ff72959_310424cuda3std3__48in_placeE,@object
	.size		_ZN40_INTERNAL_33b1dbc9_4_k_cu_6ff72959_310424cuda3std3__48in_placeE,(_ZN40_INTERNAL_33b1dbc9_4_k_cu_6ff72959_310424cuda3std6ranges3__45__cpo9iter_moveE - _ZN40_INTERNAL_33b1dbc9_4_k_cu_6ff72959_310424cuda3std3__48in_placeE)
_ZN40_INTERNAL_33b1dbc9_4_k_cu_6ff72959_310424cuda3std3__48in_placeE:
	.zero		1
	.type		_ZN40_INTERNAL_33b1dbc9_4_k_cu_6ff72959_310424cuda3std6ranges3__45__cpo9iter_moveE,@object
	.size		_ZN40_INTERNAL_33b1dbc9_4_k_cu_6ff72959_310424cuda3std6ranges3__45__cpo9iter_moveE,(_ZN40_INTERNAL_33b1dbc9_4_k_cu_6ff72959_310424cuda3std3__45__cpo5beginE - _ZN40_INTERNAL_33b1dbc9_4_k_cu_6ff72959_310424cuda3std6ranges3__45__cpo9iter_moveE)
_ZN40_INTERNAL_33b1dbc9_4_k_cu_6ff72959_310424cuda3std6ranges3__45__cpo9iter_moveE:
	.zero		1
	.type		_ZN40_INTERNAL_33b1dbc9_4_k_cu_6ff72959_310424cuda3std3__45__cpo5beginE,@object
	.size		_ZN40_INTERNAL_33b1dbc9_4_k_cu_6ff72959_310424cuda3std3__45__cpo5beginE,(_ZN40_INTERNAL_33b1dbc9_4_k_cu_6ff72959_310424cuda3std3__442_GLOBAL__N__33b1dbc9_4_k_cu_6ff72959_310426ignoreE - _ZN40_INTERNAL_33b1dbc9_4_k_cu_6ff72959_310424cuda3std3__45__cpo5beginE)
_ZN40_INTERNAL_33b1dbc9_4_k_cu_6ff72959_310424cuda3std3__45__cpo5beginE:
	.zero		1
	.type		_ZN40_INTERNAL_33b1dbc9_4_k_cu_6ff72959_310424cuda3std3__442_GLOBAL__N__33b1dbc9_4_k_cu_6ff72959_310426ignoreE,@object
	.size		_ZN40_INTERNAL_33b1dbc9_4_k_cu_6ff72959_310424cuda3std3__442_GLOBAL__N__33b1dbc9_4_k_cu_6ff72959_310426ignoreE,(_ZN40_INTERNAL_33b1dbc9_4_k_cu_6ff72959_310424cute7productE - _ZN40_INTERNAL_33b1dbc9_4_k_cu_6ff72959_310424cuda3std3__442_GLOBAL__N__33b1dbc9_4_k_cu_6ff72959_310426ignoreE)
_ZN40_INTERNAL_33b1dbc9_4_k_cu_6ff72959_310424cuda3std3__442_GLOBAL__N__33b1dbc9_4_k_cu_6ff72959_310426ignoreE:
	.zero		1
	.type		_ZN40_INTERNAL_33b1dbc9_4_k_cu_6ff72959_310424cute7productE,@object
	.size		_ZN40_INTERNAL_33b1dbc9_4_k_cu_6ff72959_310424cute7productE,(_ZN40_INTERNAL_33b1dbc9_4_k_cu_6ff72959_310424cuda3std3__45__cpo3endE - _ZN40_INTERNAL_33b1dbc9_4_k_cu_6ff72959_310424cute7productE)
_ZN40_INTERNAL_33b1dbc9_4_k_cu_6ff72959_310424cute7productE:
	.zero		1
	.type		_ZN40_INTERNAL_33b1dbc9_4_k_cu_6ff72959_310424cuda3std3__45__cpo3endE,@object
	.size		_ZN40_INTERNAL_33b1dbc9_4_k_cu_6ff72959_310424cuda3std3__45__cpo3endE,(_ZN40_INTERNAL_33b1dbc9_4_k_cu_6ff72959_310424cuda3std3__419piecewise_constructE - _ZN40_INTERNAL_33b1dbc9_4_k_cu_6ff72959_310424cuda3std3__45__cpo3endE)
_ZN40_INTERNAL_33b1dbc9_4_k_cu_6ff72959_310424cuda3std3__45__cpo3endE:
	.zero		1
	.type		_ZN40_INTERNAL_33b1dbc9_4_k_cu_6ff72959_310424cuda3std3__419piecewise_constructE,@object
	.size		_ZN40_INTERNAL_33b1dbc9_4_k_cu_6ff72959_310424cuda3std3__419piecewise_constructE,(_ZN40_INTERNAL_33b1dbc9_4_k_cu_6ff72959_310424cuda3std3__45__cpo4cendE - _ZN40_INTERNAL_33b1dbc9_4_k_cu_6ff72959_310424cuda3std3__419piecewise_constructE)
_ZN40_INTERNAL_33b1dbc9_4_k_cu_6ff72959_310424cuda3std3__419piecewise_constructE:
	.zero		1
	.type		_ZN40_INTERNAL_33b1dbc9_4_k_cu_6ff72959_310424cuda3std3__45__cpo4cendE,@object
	.size		_ZN40_INTERNAL_33b1dbc9_4_k_cu_6ff72959_310424cuda3std3__45__cpo4cendE,(_ZN40_INTERNAL_33b1dbc9_4_k_cu_6ff72959_310424cuda3std6ranges3__45__cpo4swapE - _ZN40_INTERNAL_33b1dbc9_4_k_cu_6ff72959_310424cuda3std3__45__cpo4cendE)
_ZN40_INTERNAL_33b1dbc9_4_k_cu_6ff72959_310424cuda3std3__45__cpo4cendE:
	.zero		1
	.type		_ZN40_INTERNAL_33b1dbc9_4_k_cu_6ff72959_310424cuda3std6ranges3__45__cpo4swapE,@object
	.size		_ZN40_INTERNAL_33b1dbc9_4_k_cu_6ff72959_310424cuda3std6ranges3__45__cpo4swapE,(.L_8 - _ZN40_INTERNAL_33b1dbc9_4_k_cu_6ff72959_310424cuda3std6ranges3__45__cpo4swapE)
_ZN40_INTERNAL_33b1dbc9_4_k_cu_6ff72959_310424cuda3std6ranges3__45__cpo4swapE:
	.zero		1
.L_8:


//--------------------- .nv.constant0._ZN7cutlass13device_kernelINS_4gemm6kernel13GemmUniversalIN4cute5tupleIJiiiiEEENS1_10collective13CollectiveMmaINS1_34MainloopSm90TmaGmmaWarpSpecializedILi4ENS5_IJNS4_1CILi1EEESB_SB_EEENS1_35KernelTmaWarpSpecializedCooperativeEEENS5_IJNSA_ILi128EEESF_SF_EEEaNS5_IJlSB_lEEEaSH_NS4_8TiledMMAINS4_8MMA_AtomIJNS4_4SM904GMMA27MMA_64x128x32_S32S8S8_SS_TNEEEENS4_6LayoutINS5_IJNSA_ILi2EEESB_SB_EEENS5_IJSB_NSA_ILi0EEESR_EEEEENS5_IJNS4_10UnderscoreESU_SU_EEEEENS4_13SM90_TMA_LOADENS4_14ComposedLayoutINS4_7SwizzleILi3ELi4ELi3EEENS4_18smem_ptr_flag_bitsILi8EEENSO_INS5_IJNSA_ILi8EEESF_EEENS5_IJSF_SB_EEEEEEEvNS4_8identityESX_S17_vS18_EENS_8epilogue10collective6detail29Sm90TmaWarpSpecializedAdapterINS1B_15DefaultEpilogueIaSH_SH_NS1A_6thread17LinearCombinationIaLi1EiiLNS1F_9ScaleType4KindE0ELNS_15FloatRoundStyleE2EaEENS1_15EpilogueDefaultEEEEEvvEEEEvNT_6ParamsE --------------------------
	.section	.nv.constant0._ZN7cutlass13device_kernelINS_4gemm6kernel13GemmUniversalIN4cute5tupleIJiiiiEEENS1_10collective13CollectiveMmaINS1_34MainloopSm90TmaGmmaWarpSpecializedILi4ENS5_IJNS4_1CILi1EEESB_SB_EEENS1_35KernelTmaWarpSpecializedCooperativeEEENS5_IJNSA_ILi128EEESF_SF_EEEaNS5_IJlSB_lEEEaSH_NS4_8TiledMMAINS4_8MMA_AtomIJNS4_4SM904GMMA27MMA_64x128x32_S32S8S8_SS_TNEEEENS4_6LayoutINS5_IJNSA_ILi2EEESB_SB_EEENS5_IJSB_NSA_ILi0EEESR_EEEEENS5_IJNS4_10UnderscoreESU_SU_EEEEENS4_13SM90_TMA_LOADENS4_14ComposedLayoutINS4_7SwizzleILi3ELi4ELi3EEENS4_18smem_ptr_flag_bitsILi8EEENSO_INS5_IJNSA_ILi8EEESF_EEENS5_IJSF_SB_EEEEEEEvNS4_8identityESX_S17_vS18_EENS_8epilogue10collective6detail29Sm90TmaWarpSpecializedAdapterINS1B_15DefaultEpilogueIaSH_SH_NS1A_6thread17LinearCombinationIaLi1EiiLNS1F_9ScaleType4KindE0ELNS_15FloatRoundStyleE2EaEENS1_15EpilogueDefaultEEEEEvvEEEEvNT_6ParamsE,"a",@progbits
	.sectionflags	@""
	.align	4
.nv.constant0._ZN7cutlass13device_kernelINS_4gemm6kernel13GemmUniversalIN4cute5tupleIJiiiiEEENS1_10collective13CollectiveMmaINS1_34MainloopSm90TmaGmmaWarpSpecializedILi4ENS5_IJNS4_1CILi1EEESB_SB_EEENS1_35KernelTmaWarpSpecializedCooperativeEEENS5_IJNSA_ILi128EEESF_SF_EEEaNS5_IJlSB_lEEEaSH_NS4_8TiledMMAINS4_8MMA_AtomIJNS4_4SM904GMMA27MMA_64x128x32_S32S8S8_SS_TNEEEENS4_6LayoutINS5_IJNSA_ILi2EEESB_SB_EEENS5_IJSB_NSA_ILi0EEESR_EEEEENS5_IJNS4_10UnderscoreESU_SU_EEEEENS4_13SM90_TMA_LOADENS4_14ComposedLayoutINS4_7SwizzleILi3ELi4ELi3EEENS4_18smem_ptr_flag_bitsILi8EEENSO_INS5_IJNSA_ILi8EEESF_EEENS5_IJSF_SB_EEEEEEEvNS4_8identityESX_S17_vS18_EENS_8epilogue10collective6detail29Sm90TmaWarpSpecializedAdapterINS1B_15DefaultEpilogueIaSH_SH_NS1A_6thread17LinearCombinationIaLi1EiiLNS1F_9ScaleType4KindE0ELNS_15FloatRoundStyleE2EaEENS1_15EpilogueDefaultEEEEEvvEEEEvNT_6ParamsE:
	.zero		1664


//--------------------- SYMBOLS --------------------------

	.type		.nv.reservedSmem.offset0,@object
	.size		.nv.reservedSmem.offset0,0x4
	.type		__assertfail,@function
